// auto-generated by cutlass_sweep.gemm — config: {"arch": "sm_100", "cluster_m": 1, "cluster_n": 1, "dtype": "tf32", "stages": 5, "tile_k": 32, "tile_m": 128, "tile_n": 64}
#include "cutlass/cutlass.h"
#include "cutlass/gemm/collective/collective_builder.hpp"
#include "cutlass/gemm/device/gemm_universal_adapter.h"
#include "cutlass/gemm/kernel/gemm_universal.hpp"
#include "cutlass/epilogue/collective/collective_builder.hpp"

using ElemA = cutlass::tfloat32_t;
using ElemB = cutlass::tfloat32_t;
using ElemCD = cutlass::tfloat32_t;
using Acc  = float;
using TileShape    = cute::Shape<cute::_128, cute::_64, cute::_32>;
using ClusterShape = cute::Shape<cute::_1, cute::_1, cute::_1>;

using CollectiveEpilogue = typename cutlass::epilogue::collective::CollectiveBuilder<
    cutlass::arch::Sm100, cutlass::arch::OpClassTensorOp,
    TileShape, ClusterShape,
    cutlass::epilogue::collective::EpilogueTileAuto,
    Acc, Acc,
    ElemCD, cutlass::layout::RowMajor, 128 / cutlass::sizeof_bits<ElemCD>::value,
    ElemCD, cutlass::layout::RowMajor, 128 / cutlass::sizeof_bits<ElemCD>::value,
    cutlass::epilogue::collective::EpilogueScheduleAuto
  >::CollectiveOp;

using CollectiveMainloop = typename cutlass::gemm::collective::CollectiveBuilder<
    cutlass::arch::Sm100, cutlass::arch::OpClassTensorOp,
    ElemA, cutlass::layout::RowMajor, 128 / cutlass::sizeof_bits<ElemA>::value,
    ElemB, cutlass::layout::ColumnMajor, 128 / cutlass::sizeof_bits<ElemB>::value,
    Acc,
    TileShape, ClusterShape,
    cutlass::gemm::collective::StageCount<5>,
    cutlass::gemm::collective::KernelScheduleAuto
  >::CollectiveOp;

using GemmKernel = cutlass::gemm::kernel::GemmUniversal<
    cute::Shape<int,int,int,int>,
    CollectiveMainloop,
    CollectiveEpilogue
>;
using Gemm = cutlass::gemm::device::GemmUniversalAdapter<GemmKernel>;

// Force the device kernel symbol into the cubin without needing a host main.
auto* _anchor = &cutlass::device_kernel<GemmKernel>;


// ===== COMPILED SASS (sm_100a) =====

	.target	sm_100a

	.elftype	@"ET_EXEC"


//--------------------- .note.nv.tkinfo           --------------------------
	.section	.note.nv.tkinfo,"",@"SHT_NOTE"
	.sectionflags	@"SHF_NOTE_NV_TKINFO"
	.tkinfo
        /*0018*/ 	.word	0x00000002
        /*0030*/ 	.string	""
        /*0030*/ 	.string	"ptxas"
        /*0030*/ 	.string	"Cuda compilation tools, release 13.0, V13.0.88"
        /*0030*/ 	.string	"Build cuda_13.0.r13.0/compiler.36424714_0"
        /*0030*/ 	.string	"-arch sm_100a -m 64 "



//--------------------- .note.nv.cuinfo           --------------------------
	.section	.note.nv.cuinfo,"",@"SHT_NOTE"
	.sectionflags	@"SHF_NOTE_NV_CUINFO"
        /*0018*/ 	.short	0x0002
        /*001a*/ 	.short	0x0064
        /*001c*/ 	.short	0x0082
	.zero		2


//--------------------- .nv.info                  --------------------------
	.section	.nv.info,"",@"SHT_CUDA_INFO"
	.align	4


	//----- nvinfo : EIATTR_REGCOUNT
	.align		4
        /*0000*/ 	.byte	0x04, 0x2f
        /*0002*/ 	.short	(.L_19 - .L_18)
	.align		4
.L_18:
        /*0004*/ 	.word	index@(_ZN7cutlass13device_kernelINS_4gemm6kernel13GemmUniversalIN4cute5tupleIJiiiiEEENS1_10collective13CollectiveMmaINS1_35MainloopSm100TmaUmmaWarpSpecializedILi5ELi2ELi4ENS5_IJNS4_1CILi1EEESB_SB_EEEEENS5_IJNSA_ILi128EEENSA_ILi64EEENSA_ILi32EEEEEENS_10tfloat32_tENS5_IJlSB_lEEESI_SJ_NS4_8TiledMMAINS4_8MMA_AtomIJNS4_17SM100_MMA_TF32_SSISI_SI_fLi128ELi64ELNS4_4UMMA5MajorE0ELSO_0ELNSN_7ScaleInE0ELSP_0EEEEEENS4_6LayoutISC_NS5_IJNSA_ILi0EEEST_ST_EEEEENS5_IJNS4_10UnderscoreESW_SW_EEEEENS4_13SM90_TMA_LOADENS4_14ComposedLayoutINS4_7SwizzleILi3ELi4ELi3EEENS4_18smem_ptr_flag_bitsILi32EEENSS_INS5_IJNSA_ILi8EEESG_EEENS5_IJSG_SB_EEEEEEEvNS4_8identityESZ_S19_vS1A_EENS_8epilogue10collective18CollectiveEpilogueINS1C_23Sm100TmaWarpSpecializedILi4ELi2ELi16ELb1ELb0EEEJSH_NS5_IJNSS_ISE_SB_EENSS_INSA_ILi16EEESB_EEEEESI_SJ_SI_SJ_NS1C_6fusion15FusionCallbacksIS1G_NS1L_17LinearCombinationISI_fSI_fLNS_15FloatRoundStyleE2EEESH_S1K_JEEENS4_5SM1004TMEM4LOAD26SM100_TMEM_LOAD_32dp32b16xESZ_NS10_INS11_ILi2ELi4ELi3EEES14_NSS_INS5_IJS15_S1I_EEENS5_IJS1I_SB_EEEEEEENS4_39AutoVectorizingCopyWithAssumedAlignmentILi128EEENS4_14SM90_TMA_STOREES1Z_S21_S21_EEEvvEEEEvNT_6ParamsE)
        /*0008*/ 	.word	0x00000060


	//----- nvinfo : EIATTR_FRAME_SIZE
	.align		4
.L_19:
        /*000c*/ 	.byte	0x04, 0x11
        /*000e*/ 	.short	(.L_21 - .L_20)
	.align		4
.L_20:
        /*0010*/ 	.word	index@($__internal_2_$__cuda_sm10x_tcgen05_guardrail_trap_unallocated_columns_being_dealloced)
        /*0014*/ 	.word	0x00000000


	//----- nvinfo : EIATTR_FRAME_SIZE
	.align		4
.L_21:
        /*0018*/ 	.byte	0x04, 0x11
        /*001a*/ 	.short	(.L_23 - .L_22)
	.align		4
.L_22:
        /*001c*/ 	.word	index@($__internal_1_$__cuda_sm10x_tcgen05_guardrail_trap_phase_invalid_during_alloc)
        /*0020*/ 	.word	0x00000000


	//----- nvinfo : EIATTR_FRAME_SIZE
	.align		4
.L_23:
        /*0024*/ 	.byte	0x04, 0x11
        /*0026*/ 	.short	(.L_25 - .L_24)
	.align		4
.L_24:
        /*0028*/ 	.word	index@($__internal_0_$__cuda_sm10x_tcgen05_guardrail_trap_col_being_dealloced_not_returned_by_alloc)
        /*002c*/ 	.word	0x00000000


	//----- nvinfo : EIATTR_FRAME_SIZE
	.align		4
.L_25:
        /*0030*/ 	.byte	0x04, 0x11
        /*0032*/ 	.short	(.L_27 - .L_26)
	.align		4
.L_26:
        /*0034*/ 	.word	index@(_ZN7cutlass13device_kernelINS_4gemm6kernel13GemmUniversalIN4cute5tupleIJiiiiEEENS1_10collective13CollectiveMmaINS1_35MainloopSm100TmaUmmaWarpSpecializedILi5ELi2ELi4ENS5_IJNS4_1CILi1EEESB_SB_EEEEENS5_IJNSA_ILi128EEENSA_ILi64EEENSA_ILi32EEEEEENS_10tfloat32_tENS5_IJlSB_lEEESI_SJ_NS4_8TiledMMAINS4_8MMA_AtomIJNS4_17SM100_MMA_TF32_SSISI_SI_fLi128ELi64ELNS4_4UMMA5MajorE0ELSO_0ELNSN_7ScaleInE0ELSP_0EEEEEENS4_6LayoutISC_NS5_IJNSA_ILi0EEEST_ST_EEEEENS5_IJNS4_10UnderscoreESW_SW_EEEEENS4_13SM90_TMA_LOADENS4_14ComposedLayoutINS4_7SwizzleILi3ELi4ELi3EEENS4_18smem_ptr_flag_bitsILi32EEENSS_INS5_IJNSA_ILi8EEESG_EEENS5_IJSG_SB_EEEEEEEvNS4_8identityESZ_S19_vS1A_EENS_8epilogue10collective18CollectiveEpilogueINS1C_23Sm100TmaWarpSpecializedILi4ELi2ELi16ELb1ELb0EEEJSH_NS5_IJNSS_ISE_SB_EENSS_INSA_ILi16EEESB_EEEEESI_SJ_SI_SJ_NS1C_6fusion15FusionCallbacksIS1G_NS1L_17LinearCombinationISI_fSI_fLNS_15FloatRoundStyleE2EEESH_S1K_JEEENS4_5SM1004TMEM4LOAD26SM100_TMEM_LOAD_32dp32b16xESZ_NS10_INS11_ILi2ELi4ELi3EEES14_NSS_INS5_IJS15_S1I_EEENS5_IJS1I_SB_EEEEEEENS4_39AutoVectorizingCopyWithAssumedAlignmentILi128EEENS4_14SM90_TMA_STOREES1Z_S21_S21_EEEvvEEEEvNT_6ParamsE)
        /*0038*/ 	.word	0x00000000


	//----- nvinfo : EIATTR_MIN_STACK_SIZE
	.align		4
.L_27:
        /*003c*/ 	.byte	0x04, 0x12
        /*003e*/ 	.short	(.L_29 - .L_28)
	.align		4
.L_28:
        /*0040*/ 	.word	index@(_ZN7cutlass13device_kernelINS_4gemm6kernel13GemmUniversalIN4cute5tupleIJiiiiEEENS1_10collective13CollectiveMmaINS1_35MainloopSm100TmaUmmaWarpSpecializedILi5ELi2ELi4ENS5_IJNS4_1CILi1EEESB_SB_EEEEENS5_IJNSA_ILi128EEENSA_ILi64EEENSA_ILi32EEEEEENS_10tfloat32_tENS5_IJlSB_lEEESI_SJ_NS4_8TiledMMAINS4_8MMA_AtomIJNS4_17SM100_MMA_TF32_SSISI_SI_fLi128ELi64ELNS4_4UMMA5MajorE0ELSO_0ELNSN_7ScaleInE0ELSP_0EEEEEENS4_6LayoutISC_NS5_IJNSA_ILi0EEEST_ST_EEEEENS5_IJNS4_10UnderscoreESW_SW_EEEEENS4_13SM90_TMA_LOADENS4_14ComposedLayoutINS4_7SwizzleILi3ELi4ELi3EEENS4_18smem_ptr_flag_bitsILi32EEENSS_INS5_IJNSA_ILi8EEESG_EEENS5_IJSG_SB_EEEEEEEvNS4_8identityESZ_S19_vS1A_EENS_8epilogue10collective18CollectiveEpilogueINS1C_23Sm100TmaWarpSpecializedILi4ELi2ELi16ELb1ELb0EEEJSH_NS5_IJNSS_ISE_SB_EENSS_INSA_ILi16EEESB_EEEEESI_SJ_SI_SJ_NS1C_6fusion15FusionCallbacksIS1G_NS1L_17LinearCombinationISI_fSI_fLNS_15FloatRoundStyleE2EEESH_S1K_JEEENS4_5SM1004TMEM4LOAD26SM100_TMEM_LOAD_32dp32b16xESZ_NS10_INS11_ILi2ELi4ELi3EEES14_NSS_INS5_IJS15_S1I_EEENS5_IJS1I_SB_EEEEEEENS4_39AutoVectorizingCopyWithAssumedAlignmentILi128EEENS4_14SM90_TMA_STOREES1Z_S21_S21_EEEvvEEEEvNT_6ParamsE)
        /*0044*/ 	.word	0x00000000
.L_29:


//--------------------- .nv.compat                --------------------------
	.section	.nv.compat,"",@"SHT_CUDA_COMPAT_INFO"
	.align	4
        /*0000*/ 	.byte	0x02, 0x09, 0x01, 0x00, 0x02, 0x02, 0x02, 0x00, 0x02, 0x05, 0x05, 0x00, 0x03, 0x07, 0x01, 0x01
        /*0010*/ 	.byte	0x02, 0x03, 0x01, 0x00, 0x02, 0x06, 0x01, 0x00, 0x04, 0x0b, 0x08, 0x00, 0x09, 0x00, 0x00, 0x00
        /*0020*/ 	.byte	0x00, 0x00, 0x00, 0x00


//--------------------- .nv.info._ZN7cutlass13device_kernelINS_4gemm6kernel13GemmUniversalIN4cute5tupleIJiiiiEEENS1_10collective13CollectiveMmaINS1_35MainloopSm100TmaUmmaWarpSpecializedILi5ELi2ELi4ENS5_IJNS4_1CILi1EEESB_SB_EEEEENS5_IJNSA_ILi128EEENSA_ILi64EEENSA_ILi32EEEEEENS_10tfloat32_tENS5_IJlSB_lEEESI_SJ_NS4_8TiledMMAINS4_8MMA_AtomIJNS4_17SM100_MMA_TF32_SSISI_SI_fLi128ELi64ELNS4_4UMMA5MajorE0ELSO_0ELNSN_7ScaleInE0ELSP_0EEEEEENS4_6LayoutISC_NS5_IJNSA_ILi0EEEST_ST_EEEEENS5_IJNS4_10UnderscoreESW_SW_EEEEENS4_13SM90_TMA_LOADENS4_14ComposedLayoutINS4_7SwizzleILi3ELi4ELi3EEENS4_18smem_ptr_flag_bitsILi32EEENSS_INS5_IJNSA_ILi8EEESG_EEENS5_IJSG_SB_EEEEEEEvNS4_8identityESZ_S19_vS1A_EENS_8epilogue10collective18CollectiveEpilogueINS1C_23Sm100TmaWarpSpecializedILi4ELi2ELi16ELb1ELb0EEEJSH_NS5_IJNSS_ISE_SB_EENSS_INSA_ILi16EEESB_EEEEESI_SJ_SI_SJ_NS1C_6fusion15FusionCallbacksIS1G_NS1L_17LinearCombinationISI_fSI_fLNS_15FloatRoundStyleE2EEESH_S1K_JEEENS4_5SM1004TMEM4LOAD26SM100_TMEM_LOAD_32dp32b16xESZ_NS10_INS11_ILi2ELi4ELi3EEES14_NSS_INS5_IJS15_S1I_EEENS5_IJS1I_SB_EEEEEEENS4_39AutoVectorizingCopyWithAssumedAlignmentILi128EEENS4_14SM90_TMA_STOREES1Z_S21_S21_EEEvvEEEEvNT_6ParamsE --------------------------
	.section	.nv.info._ZN7cutlass13device_kernelINS_4gemm6kernel13GemmUniversalIN4cute5tupleIJiiiiEEENS1_10collective13CollectiveMmaINS1_35MainloopSm100TmaUmmaWarpSpecializedILi5ELi2ELi4ENS5_IJNS4_1CILi1EEESB_SB_EEEEENS5_IJNSA_ILi128EEENSA_ILi64EEENSA_ILi32EEEEEENS_10tfloat32_tENS5_IJlSB_lEEESI_SJ_NS4_8TiledMMAINS4_8MMA_AtomIJNS4_17SM100_MMA_TF32_SSISI_SI_fLi128ELi64ELNS4_4UMMA5MajorE0ELSO_0ELNSN_7ScaleInE0ELSP_0EEEEEENS4_6LayoutISC_NS5_IJNSA_ILi0EEEST_ST_EEEEENS5_IJNS4_10UnderscoreESW_SW_EEEEENS4_13SM90_TMA_LOADENS4_14ComposedLayoutINS4_7SwizzleILi3ELi4ELi3EEENS4_18smem_ptr_flag_bitsILi32EEENSS_INS5_IJNSA_ILi8EEESG_EEENS5_IJSG_SB_EEEEEEEvNS4_8identityESZ_S19_vS1A_EENS_8epilogue10collective18CollectiveEpilogueINS1C_23Sm100TmaWarpSpecializedILi4ELi2ELi16ELb1ELb0EEEJSH_NS5_IJNSS_ISE_SB_EENSS_INSA_ILi16EEESB_EEEEESI_SJ_SI_SJ_NS1C_6fusion15FusionCallbacksIS1G_NS1L_17LinearCombinationISI_fSI_fLNS_15FloatRoundStyleE2EEESH_S1K_JEEENS4_5SM1004TMEM4LOAD26SM100_TMEM_LOAD_32dp32b16xESZ_NS10_INS11_ILi2ELi4ELi3EEES14_NSS_INS5_IJS15_S1I_EEENS5_IJS1I_SB_EEEEEEENS4_39AutoVectorizingCopyWithAssumedAlignmentILi128EEENS4_14SM90_TMA_STOREES1Z_S21_S21_EEEvvEEEEvNT_6ParamsE,"",@"SHT_CUDA_INFO"
	.sectionflags	@""
	.align	4


	//----- nvinfo : EIATTR_CUDA_API_VERSION
	.align		4
        /*0000*/ 	.byte	0x04, 0x37
        /*0002*/ 	.short	(.L_31 - .L_30)
.L_30:
        /*0004*/ 	.word	0x00000082


	//----- nvinfo : EIATTR_KPARAM_INFO
	.align		4
.L_31:
        /*0008*/ 	.byte	0x04, 0x17
        /*000a*/ 	.short	(.L_33 - .L_32)
.L_32:
        /*000c*/ 	.word	0x00000000
        /*0010*/ 	.short	0x0000
        /*0012*/ 	.short	0x0000
        /*0014*/ 	.byte	0x00, 0xf0, 0x01, 0x20


	//----- nvinfo : EIATTR_AT_ENTRY_FRAGMENTS
	.align		4
.L_33:
        /*0018*/ 	.byte	0x04, 0x4f
        /*001a*/ 	.short	(.L_35 - .L_34)


	//   ....[0]....
.L_34:
        /*001c*/ 	.word	0x00000006


	//----- nvinfo : EIATTR_RESERVED_SMEM_USED
	.align		4
.L_35:
        /*0020*/ 	.byte	0x01, 0x41
	.zero		2


	//----- nvinfo : EIATTR_SPARSE_MMA_MASK
	.align		4
        /*0024*/ 	.byte	0x03, 0x50
        /*0026*/ 	.short	0x0000


	//----- nvinfo : EIATTR_TCGEN05_1CTA_USED
	.align		4
        /*0028*/ 	.byte	0x01, 0x51
	.zero		2


	//----- nvinfo : EIATTR_MAXREG_COUNT
	.align		4
        /*002c*/ 	.byte	0x03, 0x1b
        /*002e*/ 	.short	0x00ff


	//----- nvinfo : EIATTR_NUM_BARRIERS
	.align		4
        /*0030*/ 	.byte	0x02, 0x4c
        /*0032*/ 	.byte	0x07
	.zero		1


	//----- nvinfo : EIATTR_EXTERNS
	.align		4
        /*0034*/ 	.byte	0x04, 0x0f
        /*0036*/ 	.short	(.L_37 - .L_36)


	//   ....[0]....
	.align		4
.L_36:
        /*0038*/ 	.word	index@(__assertfail)


	//----- nvinfo : EIATTR_MERCURY_ISA_VERSION
	.align		4
.L_37:
        /*003c*/ 	.byte	0x03, 0x5f
        /*003e*/ 	.short	0x0101


	//----- nvinfo : EIATTR_INT_WARP_WIDE_INSTR_OFFSETS
	.align		4
        /*0040*/ 	.byte	0x04, 0x31
        /*0042*/ 	.short	(.L_39 - .L_38)


	//   ....[0]....
.L_38:
        /*0044*/ 	.word	0x00001e10


	//   ....[1]....
        /*0048*/ 	.word	0x000038f0


	//   ....[2]....
        /*004c*/ 	.word	0x00003910


	//   ....[3]....
        /*0050*/ 	.word	0x00003940


	//   ....[4]....
        /*0054*/ 	.word	0x00004280


	//   ....[5]....
        /*0058*/ 	.word	0x000042f0


	//   ....[6]....
        /*005c*/ 	.word	0x000043d0


	//   ....[7]....
        /*0060*/ 	.word	0x00004450


	//   ....[8]....
        /*0064*/ 	.word	0x00004560


	//   ....[9]....
        /*0068*/ 	.word	0x000045f0


	//   ....[10]....
        /*006c*/ 	.word	0x000047d0


	//   ....[11]....
        /*0070*/ 	.word	0x00004930


	//----- nvinfo : EIATTR_COOP_GROUP_MASK_REGIDS
	.align		4
.L_39:
        /*0074*/ 	.byte	0x04, 0x29
        /*0076*/ 	.short	(.L_41 - .L_40)


	//   ....[0]....
.L_40:
        /*0078*/ 	.word	0xffffffff


	//   ....[1]....
        /*007c*/ 	.word	0xffffffff


	//   ....[2]....
        /*0080*/ 	.word	0xffffffff


	//   ....[3]....
        /*0084*/ 	.word	0xffffffff


	//   ....[4]....
        /*0088*/ 	.word	0xffffffff


	//   ....[5]....
        /*008c*/ 	.word	0xffffffff


	//   ....[6]....
        /*0090*/ 	.word	0xffffffff


	//   ....[7]....
        /*0094*/ 	.word	0xffffffff


	//   ....[8]....
        /*0098*/ 	.word	0xffffffff


	//   ....[9]....
        /*009c*/ 	.word	0xffffffff


	//   ....[10]....
        /*00a0*/ 	.word	0xffffffff


	//   ....[11]....
        /*00a4*/ 	.word	0xffffffff


	//   ....[12]....
        /*00a8*/ 	.word	0xffffffff


	//----- nvinfo : EIATTR_COOP_GROUP_INSTR_OFFSETS
	.align		4
.L_41:
        /*00ac*/ 	.byte	0x04, 0x28
        /*00ae*/ 	.short	(.L_43 - .L_42)


	//   ....[0]....
.L_42:
        /*00b0*/ 	.word	0x00000090


	//   ....[1]....
        /*00b4*/ 	.word	0x000004d0


	//   ....[2]....
        /*00b8*/ 	.word	0x00000660


	//   ....[3]....
        /*00bc*/ 	.word	0x00000800


	//   ....[4]....
        /*00c0*/ 	.word	0x00000900


	//   ....[5]....
        /*00c4*/ 	.word	0x00000a70


	//   ....[6]....
        /*00c8*/ 	.word	0x00000c10


	//   ....[7]....
        /*00cc*/ 	.word	0x00001cf0


	//   ....[8]....
        /*00d0*/ 	.word	0x00002b60


	//   ....[9]....
        /*00d4*/ 	.word	0x00002d70


	//   ....[10]....
        /*00d8*/ 	.word	0x00002da0


	//   ....[11]....
        /*00dc*/ 	.word	0x000037d0


	//   ....[12]....
        /*00e0*/ 	.word	0x00003a00


	//----- nvinfo : EIATTR_VRC_CTA_INIT_COUNT
	.align		4
.L_43:
        /*00e4*/ 	.byte	0x02, 0x4a
        /*00e6*/ 	.byte	0x80
	.zero		1


	//----- nvinfo : EIATTR_SYSCALL_OFFSETS
	.align		4
        /*00e8*/ 	.byte	0x04, 0x46
        /*00ea*/ 	.short	(.L_45 - .L_44)


	//   ....[0]....
.L_44:
        /*00ec*/ 	.word	0x000053b0


	//   ....[1]....
        /*00f0*/ 	.word	0x000054a0


	//   ....[2]....
        /*00f4*/ 	.word	0x00005c10


	//   ....[3]....
        /*00f8*/ 	.word	0x00006590


	//   ....[4]....
        /*00fc*/ 	.word	0x00006ee0


	//   ....[5]....
        /*0100*/ 	.word	0x00007830


	//----- nvinfo : EIATTR_MBARRIER_INSTR_OFFSETS
	.align		4
.L_45:
        /*0104*/ 	.byte	0x04, 0x39
        /*0106*/ 	.short	(.L_47 - .L_46)


	//   ....[0]....
.L_46:
        /*0108*/ 	.word	0x000005b0
        /*010c*/ 	.word	0x000000ff
        /*0110*/ 	.word	0x00000000
        /*0114*/ 	.short	0x0100
        /*0116*/ 	.byte	0x05
	.zero		1


	//   ....[1]....
        /*0118*/ 	.word	0x000005c0
        /*011c*/ 	.word	0x000000ff
        /*0120*/ 	.word	0x00000028
        /*0124*/ 	.short	0x0100
        /*0126*/ 	.byte	0x05
	.zero		1


	//   ....[2]....
        /*0128*/ 	.word	0x000005d0
        /*012c*/ 	.word	0x000000ff
        /*0130*/ 	.word	0x00000008
        /*0134*/ 	.short	0x0100
        /*0136*/ 	.byte	0x05
	.zero		1


	//   ....[3]....
        /*0138*/ 	.word	0x000005e0
        /*013c*/ 	.word	0x000000ff
        /*0140*/ 	.word	0x00000030
        /*0144*/ 	.short	0x0100
        /*0146*/ 	.byte	0x05
	.zero		1


	//   ....[4]....
        /*0148*/ 	.word	0x000005f0
        /*014c*/ 	.word	0x000000ff
        /*0150*/ 	.word	0x00000010
        /*0154*/ 	.short	0x0100
        /*0156*/ 	.byte	0x05
	.zero		1


	//   ....[5]....
        /*0158*/ 	.word	0x00000600
        /*015c*/ 	.word	0x000000ff
        /*0160*/ 	.word	0x00000038
        /*0164*/ 	.short	0x0100
        /*0166*/ 	.byte	0x05
	.zero		1


	//   ....[6]....
        /*0168*/ 	.word	0x00000610
        /*016c*/ 	.word	0x000000ff
        /*0170*/ 	.word	0x00000018
        /*0174*/ 	.short	0x0100
        /*0176*/ 	.byte	0x05
	.zero		1


	//   ....[7]....
        /*0178*/ 	.word	0x00000620
        /*017c*/ 	.word	0x000000ff
        /*0180*/ 	.word	0x00000040
        /*0184*/ 	.short	0x0100
        /*0186*/ 	.byte	0x05
	.zero		1


	//   ....[8]....
        /*0188*/ 	.word	0x00000630
        /*018c*/ 	.word	0x000000ff
        /*0190*/ 	.word	0x00000020
        /*0194*/ 	.short	0x0100
        /*0196*/ 	.byte	0x05
	.zero		1


	//   ....[9]....
        /*0198*/ 	.word	0x00000640
        /*019c*/ 	.word	0x000000ff
        /*01a0*/ 	.word	0x00000048
        /*01a4*/ 	.short	0x0100
        /*01a6*/ 	.byte	0x05
	.zero		1


	//   ....[10]....
        /*01a8*/ 	.word	0x00000770
        /*01ac*/ 	.word	0x000000ff
        /*01b0*/ 	.word	0x00000050
        /*01b4*/ 	.short	0x0100
        /*01b6*/ 	.byte	0x07
	.zero		1


	//   ....[11]....
        /*01b8*/ 	.word	0x00000780
        /*01bc*/ 	.word	0x000000ff
        /*01c0*/ 	.word	0x00000070
        /*01c4*/ 	.short	0x0100
        /*01c6*/ 	.byte	0x07
	.zero		1


	//   ....[12]....
        /*01c8*/ 	.word	0x00000790
        /*01cc*/ 	.word	0x000000ff
        /*01d0*/ 	.word	0x00000058
        /*01d4*/ 	.short	0x0100
        /*01d6*/ 	.byte	0x07
	.zero		1


	//   ....[13]....
        /*01d8*/ 	.word	0x000007a0
        /*01dc*/ 	.word	0x000000ff
        /*01e0*/ 	.word	0x00000078
        /*01e4*/ 	.short	0x0100
        /*01e6*/ 	.byte	0x07
	.zero		1


	//   ....[14]....
        /*01e8*/ 	.word	0x000007b0
        /*01ec*/ 	.word	0x000000ff
        /*01f0*/ 	.word	0x00000060
        /*01f4*/ 	.short	0x0100
        /*01f6*/ 	.byte	0x07
	.zero		1


	//   ....[15]....
        /*01f8*/ 	.word	0x000007c0
        /*01fc*/ 	.word	0x000000ff
        /*0200*/ 	.word	0x00000080
        /*0204*/ 	.short	0x0100
        /*0206*/ 	.byte	0x07
	.zero		1


	//   ....[16]....
        /*0208*/ 	.word	0x000007d0
        /*020c*/ 	.word	0x000000ff
        /*0210*/ 	.word	0x00000068
        /*0214*/ 	.short	0x0100
        /*0216*/ 	.byte	0x07
	.zero		1


	//   ....[17]....
        /*0218*/ 	.word	0x000007e0
        /*021c*/ 	.word	0x000000ff
        /*0220*/ 	.word	0x00000088
        /*0224*/ 	.short	0x0100
        /*0226*/ 	.byte	0x07
	.zero		1


	//   ....[18]....
        /*0228*/ 	.word	0x000008d0
        /*022c*/ 	.word	0x000000ff
        /*0230*/ 	.word	0x00000090
        /*0234*/ 	.short	0x0100
        /*0236*/ 	.byte	0x05
	.zero		1


	//   ....[19]....
        /*0238*/ 	.word	0x000008e0
        /*023c*/ 	.word	0x000000ff
        /*0240*/ 	.word	0x00000098
        /*0244*/ 	.short	0x0100
        /*0246*/ 	.byte	0x05
	.zero		1


	//   ....[20]....
        /*0248*/ 	.word	0x00000a20
        /*024c*/ 	.word	0x000000ff
        /*0250*/ 	.word	0x000000a0
        /*0254*/ 	.short	0x0100
        /*0256*/ 	.byte	0x05
	.zero		1


	//   ....[21]....
        /*0258*/ 	.word	0x00000a30
        /*025c*/ 	.word	0x000000ff
        /*0260*/ 	.word	0x000000b0
        /*0264*/ 	.short	0x0100
        /*0266*/ 	.byte	0x05
	.zero		1


	//   ....[22]....
        /*0268*/ 	.word	0x00000a40
        /*026c*/ 	.word	0x000000ff
        /*0270*/ 	.word	0x000000a8
        /*0274*/ 	.short	0x0100
        /*0276*/ 	.byte	0x05
	.zero		1


	//   ....[23]....
        /*0278*/ 	.word	0x00000a50
        /*027c*/ 	.word	0x000000ff
        /*0280*/ 	.word	0x000000b8
        /*0284*/ 	.short	0x0100
        /*0286*/ 	.byte	0x05
	.zero		1


	//   ....[24]....
        /*0288*/ 	.word	0x00000b80
        /*028c*/ 	.word	0x000000ff
        /*0290*/ 	.word	0x000000c0
        /*0294*/ 	.short	0x0100
        /*0296*/ 	.byte	0x07
	.zero		1


	//   ....[25]....
        /*0298*/ 	.word	0x00000b90
        /*029c*/ 	.word	0x000000ff
        /*02a0*/ 	.word	0x000000e0
        /*02a4*/ 	.short	0x0100
        /*02a6*/ 	.byte	0x07
	.zero		1


	//   ....[26]....
        /*02a8*/ 	.word	0x00000ba0
        /*02ac*/ 	.word	0x000000ff
        /*02b0*/ 	.word	0x000000c8
        /*02b4*/ 	.short	0x0100
        /*02b6*/ 	.byte	0x07
	.zero		1


	//   ....[27]....
        /*02b8*/ 	.word	0x00000bb0
        /*02bc*/ 	.word	0x000000ff
        /*02c0*/ 	.word	0x000000e8
        /*02c4*/ 	.short	0x0100
        /*02c6*/ 	.byte	0x07
	.zero		1


	//   ....[28]....
        /*02c8*/ 	.word	0x00000bc0
        /*02cc*/ 	.word	0x000000ff
        /*02d0*/ 	.word	0x000000d0
        /*02d4*/ 	.short	0x0100
        /*02d6*/ 	.byte	0x07
	.zero		1


	//   ....[29]....
        /*02d8*/ 	.word	0x00000bd0
        /*02dc*/ 	.word	0x000000ff
        /*02e0*/ 	.word	0x000000f0
        /*02e4*/ 	.short	0x0100
        /*02e6*/ 	.byte	0x07
	.zero		1


	//   ....[30]....
        /*02e8*/ 	.word	0x00000be0
        /*02ec*/ 	.word	0x000000ff
        /*02f0*/ 	.word	0x000000d8
        /*02f4*/ 	.short	0x0100
        /*02f6*/ 	.byte	0x07
	.zero		1


	//   ....[31]....
        /*02f8*/ 	.word	0x00000bf0
        /*02fc*/ 	.word	0x000000ff
        /*0300*/ 	.word	0x000000f8
        /*0304*/ 	.short	0x0100
        /*0306*/ 	.byte	0x07
	.zero		1


	//   ....[32]....
        /*0308*/ 	.word	0x00000ce0
        /*030c*/ 	.word	0x000000ff
        /*0310*/ 	.word	0x00000100
        /*0314*/ 	.short	0x0100
        /*0316*/ 	.byte	0x05
	.zero		1


	//   ....[33]....
        /*0318*/ 	.word	0x00000cf0
        /*031c*/ 	.word	0x000000ff
        /*0320*/ 	.word	0x00000110
        /*0324*/ 	.short	0x0100
        /*0326*/ 	.byte	0x05
	.zero		1


	//   ....[34]....
        /*0328*/ 	.word	0x00000d00
        /*032c*/ 	.word	0x000000ff
        /*0330*/ 	.word	0x00000108
        /*0334*/ 	.short	0x0100
        /*0336*/ 	.byte	0x05
	.zero		1


	//   ....[35]....
        /*0338*/ 	.word	0x00000d10
        /*033c*/ 	.word	0x000000ff
        /*0340*/ 	.word	0x00000118
        /*0344*/ 	.short	0x0100
        /*0346*/ 	.byte	0x05
	.zero		1


	//   ....[36]....
        /*0348*/ 	.word	0x000015f0
        /*034c*/ 	.word	0x00000003
        /*0350*/ 	.word	0x00000110
        /*0354*/ 	.short	0x010a
        /*0356*/ 	.byte	0xff
	.zero		1


	//   ....[37]....
        /*0358*/ 	.word	0x00001620
        /*035c*/ 	.word	0x00000003
        /*0360*/ 	.word	0x00000100
        /*0364*/ 	.short	0x0101
        /*0366*/ 	.byte	0xff
	.zero		1


	//   ....[38]....
        /*0368*/ 	.word	0x000016f0
        /*036c*/ 	.word	0x000000ff
        /*0370*/ 	.word	0x00000028
        /*0374*/ 	.short	0x010a
        /*0376*/ 	.byte	0x08
	.zero		1


	//   ....[39]....
        /*0378*/ 	.word	0x00001790
        /*037c*/ 	.word	0x000000ff
        /*0380*/ 	.word	0x00000028
        /*0384*/ 	.short	0x010a
        /*0386*/ 	.byte	0x21
	.zero		1


	//   ....[40]....
        /*0388*/ 	.word	0x000018e0
        /*038c*/ 	.word	0x000000ff
        /*0390*/ 	.word	0x00000028
        /*0394*/ 	.short	0x010a
        /*0396*/ 	.byte	0x08
	.zero		1


	//   ....[41]....
        /*0398*/ 	.word	0x000019f0
        /*039c*/ 	.word	0x000000ff
        /*03a0*/ 	.word	0x00000098
        /*03a4*/ 	.short	0x0101
        /*03a6*/ 	.byte	0x04
	.zero		1


	//   ....[42]....
        /*03a8*/ 	.word	0x00001a10
        /*03ac*/ 	.word	0x000000ff
        /*03b0*/ 	.word	0x00000028
        /*03b4*/ 	.short	0x010a
        /*03b6*/ 	.byte	0x08
	.zero		1


	//   ....[43]....
        /*03b8*/ 	.word	0x00001a90
        /*03bc*/ 	.word	0x000000ff
        /*03c0*/ 	.word	0x00000028
        /*03c4*/ 	.short	0x010a
        /*03c6*/ 	.byte	0x11
	.zero		1


	//   ....[44]....
        /*03c8*/ 	.word	0x00001be0
        /*03cc*/ 	.word	0x000000ff
        /*03d0*/ 	.word	0x00000028
        /*03d4*/ 	.short	0x010a
        /*03d6*/ 	.byte	0x08
	.zero		1


	//   ....[45]....
        /*03d8*/ 	.word	0x00001d20
        /*03dc*/ 	.word	0x00000002
        /*03e0*/ 	.word	0x000000a0
        /*03e4*/ 	.short	0x010a
        /*03e6*/ 	.byte	0xff
	.zero		1


	//   ....[46]....
        /*03e8*/ 	.word	0x00001de0
        /*03ec*/ 	.word	0x00000002
        /*03f0*/ 	.word	0x00000000
        /*03f4*/ 	.short	0x0101
        /*03f6*/ 	.byte	0xff
	.zero		1


	//   ....[47]....
        /*03f8*/ 	.word	0x00002340
        /*03fc*/ 	.word	0x000000ff
        /*0400*/ 	.word	0x00000000
        /*0404*/ 	.short	0x010a
        /*0406*/ 	.byte	0x05
	.zero		1


	//   ....[48]....
        /*0408*/ 	.word	0x000023d0
        /*040c*/ 	.word	0x000000ff
        /*0410*/ 	.word	0x00000000
        /*0414*/ 	.short	0x010a
        /*0416*/ 	.byte	0x05
	.zero		1


	//   ....[49]....
        /*0418*/ 	.word	0x00002460
        /*041c*/ 	.word	0x000000ff
        /*0420*/ 	.word	0x00000000
        /*0424*/ 	.short	0x010a
        /*0426*/ 	.byte	0x05
	.zero		1


	//   ....[50]....
        /*0428*/ 	.word	0x000024f0
        /*042c*/ 	.word	0x000000ff
        /*0430*/ 	.word	0x00000000
        /*0434*/ 	.short	0x010a
        /*0436*/ 	.byte	0x05
	.zero		1


	//   ....[51]....
        /*0438*/ 	.word	0x00002590
        /*043c*/ 	.word	0x00000000
        /*0440*/ 	.word	0x00000000
        /*0444*/ 	.short	0x010a
        /*0446*/ 	.byte	0xff
	.zero		1


	//   ....[52]....
        /*0448*/ 	.word	0x000026b0
        /*044c*/ 	.word	0x00000000
        /*0450*/ 	.word	0x00000100
        /*0454*/ 	.short	0x010a
        /*0456*/ 	.byte	0xff
	.zero		1


	//   ....[53]....
        /*0458*/ 	.word	0x00002710
        /*045c*/ 	.word	0x00000004
        /*0460*/ 	.word	0x00000000
        /*0464*/ 	.short	0x0101
        /*0466*/ 	.byte	0xff
	.zero		1


	//   ....[54]....
        /*0468*/ 	.word	0x00002730
        /*046c*/ 	.word	0x000000ff
        /*0470*/ 	.word	0x000000b0
        /*0474*/ 	.short	0x010a
        /*0476*/ 	.byte	0x05
	.zero		1


	//   ....[55]....
        /*0478*/ 	.word	0x00002850
        /*047c*/ 	.word	0x00000000
        /*0480*/ 	.word	0x000000a0
        /*0484*/ 	.short	0x010a
        /*0486*/ 	.byte	0xff
	.zero		1


	//   ....[56]....
        /*0488*/ 	.word	0x00002960
        /*048c*/ 	.word	0x00000000
        /*0490*/ 	.word	0x00000000
        /*0494*/ 	.short	0x0101
        /*0496*/ 	.byte	0xff
	.zero		1


	//   ....[57]....
        /*0498*/ 	.word	0x000029f0
        /*049c*/ 	.word	0x000000ff
        /*04a0*/ 	.word	0x000000b0
        /*04a4*/ 	.short	0x0106
        /*04a6*/ 	.byte	0x05
	.zero		1


	//   ....[58]....
        /*04a8*/ 	.word	0x00002a10
        /*04ac*/ 	.word	0x000000ff
        /*04b0*/ 	.word	0x000000b0
        /*04b4*/ 	.short	0x010a
        /*04b6*/ 	.byte	0x05
	.zero		1


	//   ....[59]....
        /*04b8*/ 	.word	0x00002aa0
        /*04bc*/ 	.word	0x000000ff
        /*04c0*/ 	.word	0x000000b0
        /*04c4*/ 	.short	0x0106
        /*04c6*/ 	.byte	0x04
	.zero		1


	//   ....[60]....
        /*04c8*/ 	.word	0x00002ae0
        /*04cc*/ 	.word	0x00000000
        /*04d0*/ 	.word	0x000000b0
        /*04d4*/ 	.short	0x010a
        /*04d6*/ 	.byte	0xff
	.zero		1


	//   ....[61]....
        /*04d8*/ 	.word	0x00003020
        /*04dc*/ 	.word	0x00000000
        /*04e0*/ 	.word	0x000000a0
        /*04e4*/ 	.short	0x010a
        /*04e6*/ 	.byte	0xff
	.zero		1


	//   ....[62]....
        /*04e8*/ 	.word	0x00003130
        /*04ec*/ 	.word	0x00000003
        /*04f0*/ 	.word	0x00000000
        /*04f4*/ 	.short	0x0101
        /*04f6*/ 	.byte	0xff
	.zero		1


	//   ....[63]....
        /*04f8*/ 	.word	0x00003140
        /*04fc*/ 	.word	0x000000ff
        /*0500*/ 	.word	0x00000000
        /*0504*/ 	.short	0x010a
        /*0506*/ 	.byte	0x06
	.zero		1


	//   ....[64]....
        /*0508*/ 	.word	0x00003160
        /*050c*/ 	.word	0x000000ff
        /*0510*/ 	.word	0x000000e0
        /*0514*/ 	.short	0x010a
        /*0516*/ 	.byte	0x07
	.zero		1


	//   ....[65]....
        /*0518*/ 	.word	0x00003230
        /*051c*/ 	.word	0x000000ff
        /*0520*/ 	.word	0x00000000
        /*0524*/ 	.short	0x010a
        /*0526*/ 	.byte	0x06
	.zero		1


	//   ....[66]....
        /*0528*/ 	.word	0x00003360
        /*052c*/ 	.word	0x000000ff
        /*0530*/ 	.word	0x00000000
        /*0534*/ 	.short	0x010a
        /*0536*/ 	.byte	0x1a
	.zero		1


	//   ....[67]....
        /*0538*/ 	.word	0x00003600
        /*053c*/ 	.word	0x000000ff
        /*0540*/ 	.word	0x00000000
        /*0544*/ 	.short	0x010a
        /*0546*/ 	.byte	0x06
	.zero		1


	//   ....[68]....
        /*0548*/ 	.word	0x00003690
        /*054c*/ 	.word	0x000000ff
        /*0550*/ 	.word	0x00000000
        /*0554*/ 	.short	0x010a
        /*0556*/ 	.byte	0x06
	.zero		1


	//   ....[69]....
        /*0558*/ 	.word	0x00003720
        /*055c*/ 	.word	0x000000ff
        /*0560*/ 	.word	0x00000000
        /*0564*/ 	.short	0x010a
        /*0566*/ 	.byte	0x06
	.zero		1


	//   ....[70]....
        /*0568*/ 	.word	0x000037b0
        /*056c*/ 	.word	0x000000ff
        /*0570*/ 	.word	0x00000000
        /*0574*/ 	.short	0x010a
        /*0576*/ 	.byte	0x07
	.zero		1


	//   ....[71]....
        /*0578*/ 	.word	0x00003c30
        /*057c*/ 	.word	0x00000000
        /*0580*/ 	.word	0x000000a0
        /*0584*/ 	.short	0x010a
        /*0586*/ 	.byte	0xff
	.zero		1


	//   ....[72]....
        /*0588*/ 	.word	0x00003cf0
        /*058c*/ 	.word	0x00000000
        /*0590*/ 	.word	0x00000000
        /*0594*/ 	.short	0x0101
        /*0596*/ 	.byte	0xff
	.zero		1


	//   ....[73]....
        /*0598*/ 	.word	0x00004010
        /*059c*/ 	.word	0x000000ff
        /*05a0*/ 	.word	0x00000098
        /*05a4*/ 	.short	0x010a
        /*05a6*/ 	.byte	0x07
	.zero		1


	//   ....[74]....
        /*05a8*/ 	.word	0x00004200
        /*05ac*/ 	.word	0x000000ff
        /*05b0*/ 	.word	0x00000070
        /*05b4*/ 	.short	0x010a
        /*05b6*/ 	.byte	0x07
	.zero		1


	//   ....[75]....
        /*05b8*/ 	.word	0x00004370
        /*05bc*/ 	.word	0x000000ff
        /*05c0*/ 	.word	0x00000050
        /*05c4*/ 	.short	0x010b
        /*05c6*/ 	.byte	0x07
	.zero		1


	//   ....[76]....
        /*05c8*/ 	.word	0x00004380
        /*05cc*/ 	.word	0x000000ff
        /*05d0*/ 	.word	0x00000000
        /*05d4*/ 	.short	0x0101
        /*05d6*/ 	.byte	0x08
	.zero		1


	//   ....[77]....
        /*05d8*/ 	.word	0x000043a0
        /*05dc*/ 	.word	0x000000ff
        /*05e0*/ 	.word	0x00000078
        /*05e4*/ 	.short	0x010a
        /*05e6*/ 	.byte	0x07
	.zero		1


	//   ....[78]....
        /*05e8*/ 	.word	0x00004500
        /*05ec*/ 	.word	0x000000ff
        /*05f0*/ 	.word	0x00000058
        /*05f4*/ 	.short	0x010b
        /*05f6*/ 	.byte	0x07
	.zero		1


	//   ....[79]....
        /*05f8*/ 	.word	0x00004510
        /*05fc*/ 	.word	0x000000ff
        /*0600*/ 	.word	0x00000000
        /*0604*/ 	.short	0x0101
        /*0606*/ 	.byte	0x08
	.zero		1


	//   ....[80]....
        /*0608*/ 	.word	0x00004520
        /*060c*/ 	.word	0x000000ff
        /*0610*/ 	.word	0x00000080
        /*0614*/ 	.short	0x010a
        /*0616*/ 	.byte	0x07
	.zero		1


	//   ....[81]....
        /*0618*/ 	.word	0x000046c0
        /*061c*/ 	.word	0x000000ff
        /*0620*/ 	.word	0x00000060
        /*0624*/ 	.short	0x010b
        /*0626*/ 	.byte	0x07
	.zero		1


	//   ....[82]....
        /*0628*/ 	.word	0x00004730
        /*062c*/ 	.word	0x000000ff
        /*0630*/ 	.word	0x00000000
        /*0634*/ 	.short	0x0101
        /*0636*/ 	.byte	0x08
	.zero		1


	//   ....[83]....
        /*0638*/ 	.word	0x00004760
        /*063c*/ 	.word	0x000000ff
        /*0640*/ 	.word	0x00000088
        /*0644*/ 	.short	0x010a
        /*0646*/ 	.byte	0x07
	.zero		1


	//   ....[84]....
        /*0648*/ 	.word	0x00004970
        /*064c*/ 	.word	0x000000ff
        /*0650*/ 	.word	0x00000068
        /*0654*/ 	.short	0x010b
        /*0656*/ 	.byte	0x07
	.zero		1


	//   ....[85]....
        /*0658*/ 	.word	0x00004990
        /*065c*/ 	.word	0x000000ff
        /*0660*/ 	.word	0x00000000
        /*0664*/ 	.short	0x0101
        /*0666*/ 	.byte	0x0d
	.zero		1


	//   ....[86]....
        /*0668*/ 	.word	0x000049c0
        /*066c*/ 	.word	0x000000ff
        /*0670*/ 	.word	0x00000070
        /*0674*/ 	.short	0x010a
        /*0676*/ 	.byte	0x07
	.zero		1


	//   ....[87]....
        /*0678*/ 	.word	0x000049e0
        /*067c*/ 	.word	0x000000ff
        /*0680*/ 	.word	0x00000078
        /*0684*/ 	.short	0x010a
        /*0686*/ 	.byte	0x07
	.zero		1


	//   ....[88]....
        /*0688*/ 	.word	0x00004a00
        /*068c*/ 	.word	0x000000ff
        /*0690*/ 	.word	0x00000080
        /*0694*/ 	.short	0x010a
        /*0696*/ 	.byte	0x07
	.zero		1


	//   ....[89]....
        /*0698*/ 	.word	0x00004a40
        /*069c*/ 	.word	0x00000000
        /*06a0*/ 	.word	0x00000088
        /*06a4*/ 	.short	0x010a
        /*06a6*/ 	.byte	0xff
	.zero		1


	//   ....[90]....
        /*06a8*/ 	.word	0x00004d70
        /*06ac*/ 	.word	0x00000000
        /*06b0*/ 	.word	0x000000a0
        /*06b4*/ 	.short	0x010a
        /*06b6*/ 	.byte	0xff
	.zero		1


	//   ....[91]....
        /*06b8*/ 	.word	0x00004e80
        /*06bc*/ 	.word	0x00000000
        /*06c0*/ 	.word	0x00000000
        /*06c4*/ 	.short	0x0101
        /*06c6*/ 	.byte	0xff
	.zero		1


	//   ....[92]....
        /*06c8*/ 	.word	0x000058d0
        /*06cc*/ 	.word	0x000000ff
        /*06d0*/ 	.word	0x00000050
        /*06d4*/ 	.short	0x010a
        /*06d6*/ 	.byte	0x30
	.zero		1


	//   ....[93]....
        /*06d8*/ 	.word	0x00005910
        /*06dc*/ 	.word	0x00000058
        /*06e0*/ 	.word	0x000000c0
        /*06e4*/ 	.short	0x010a
        /*06e6*/ 	.byte	0xff
	.zero		1


	//   ....[94]....
        /*06e8*/ 	.word	0x00005a00
        /*06ec*/ 	.word	0x000000ff
        /*06f0*/ 	.word	0x00000050
        /*06f4*/ 	.short	0x010a
        /*06f6*/ 	.byte	0x30
	.zero		1


	//   ....[95]....
        /*06f8*/ 	.word	0x00005af0
        /*06fc*/ 	.word	0x00000058
        /*0700*/ 	.word	0x000000c0
        /*0704*/ 	.short	0x010a
        /*0706*/ 	.byte	0xff
	.zero		1


	//   ....[96]....
        /*0708*/ 	.word	0x000062c0
        /*070c*/ 	.word	0x00000000
        /*0710*/ 	.word	0x00000000
        /*0714*/ 	.short	0x0101
        /*0716*/ 	.byte	0xff
	.zero		1


	//   ....[97]....
        /*0718*/ 	.word	0x000062d0
        /*071c*/ 	.word	0x00000003
        /*0720*/ 	.word	0x00000050
        /*0724*/ 	.short	0x010a
        /*0726*/ 	.byte	0xff
	.zero		1


	//   ....[98]....
        /*0728*/ 	.word	0x000063b0
        /*072c*/ 	.word	0x00000003
        /*0730*/ 	.word	0x00000050
        /*0734*/ 	.short	0x010a
        /*0736*/ 	.byte	0xff
	.zero		1


	//   ....[99]....
        /*0738*/ 	.word	0x00006c10
        /*073c*/ 	.word	0x0000005b
        /*0740*/ 	.word	0x00000000
        /*0744*/ 	.short	0x0101
        /*0746*/ 	.byte	0xff
	.zero		1


	//   ....[100]....
        /*0748*/ 	.word	0x00006c30
        /*074c*/ 	.word	0x0000005c
        /*0750*/ 	.word	0x00000050
        /*0754*/ 	.short	0x010a
        /*0756*/ 	.byte	0xff
	.zero		1


	//   ....[101]....
        /*0758*/ 	.word	0x00006d00
        /*075c*/ 	.word	0x0000005c
        /*0760*/ 	.word	0x00000050
        /*0764*/ 	.short	0x010a
        /*0766*/ 	.byte	0xff
	.zero		1


	//   ....[102]....
        /*0768*/ 	.word	0x00007560
        /*076c*/ 	.word	0x0000005b
        /*0770*/ 	.word	0x00000000
        /*0774*/ 	.short	0x0101
        /*0776*/ 	.byte	0xff
	.zero		1


	//   ....[103]....
        /*0778*/ 	.word	0x00007580
        /*077c*/ 	.word	0x0000005c
        /*0780*/ 	.word	0x00000050
        /*0784*/ 	.short	0x010a
        /*0786*/ 	.byte	0xff
	.zero		1


	//   ....[104]....
        /*0788*/ 	.word	0x00007650
        /*078c*/ 	.word	0x0000005c
        /*0790*/ 	.word	0x00000050
        /*0794*/ 	.short	0x010a
        /*0796*/ 	.byte	0xff
	.zero		1


	//   ....[105]....
        /*0798*/ 	.word	0x00007990
        /*079c*/ 	.word	0x000000ff
        /*07a0*/ 	.word	0x00000000
        /*07a4*/ 	.short	0x0101
        /*07a6*/ 	.byte	0x05
	.zero		1


	//   ....[106]....
        /*07a8*/ 	.word	0x00007f10
        /*07ac*/ 	.word	0x00000002
        /*07b0*/ 	.word	0x00000000
        /*07b4*/ 	.short	0x0101
        /*07b6*/ 	.byte	0xff
	.zero		1


	//   ....[107]....
        /*07b8*/ 	.word	0x00008180
        /*07bc*/ 	.word	0x000000ff
        /*07c0*/ 	.word	0x00000000
        /*07c4*/ 	.short	0x0101
        /*07c6*/ 	.byte	0x04
	.zero		1


	//   ....[108]....
        /*07c8*/ 	.word	0x000081a0
        /*07cc*/ 	.word	0x00000003
        /*07d0*/ 	.word	0x00000110
        /*07d4*/ 	.short	0x010a
        /*07d6*/ 	.byte	0xff
	.zero		1


	//   ....[109]....
        /*07d8*/ 	.word	0x00008200
        /*07dc*/ 	.word	0x00000002
        /*07e0*/ 	.word	0x00000028
        /*07e4*/ 	.short	0x010a
        /*07e6*/ 	.byte	0xff
	.zero		1


	//   ....[110]....
        /*07e8*/ 	.word	0x00008260
        /*07ec*/ 	.word	0x00000002
        /*07f0*/ 	.word	0x00000028
        /*07f4*/ 	.short	0x010a
        /*07f6*/ 	.byte	0xff
	.zero		1


	//   ....[111]....
        /*07f8*/ 	.word	0x000082b0
        /*07fc*/ 	.word	0x00000002
        /*0800*/ 	.word	0x000000a0
        /*0804*/ 	.short	0x010a
        /*0806*/ 	.byte	0xff
	.zero		1


	//   ....[112]....
        /*0808*/ 	.word	0x00008310
        /*080c*/ 	.word	0x00000000
        /*0810*/ 	.word	0x00000000
        /*0814*/ 	.short	0x010a
        /*0816*/ 	.byte	0xff
	.zero		1


	//   ....[113]....
        /*0818*/ 	.word	0x00008370
        /*081c*/ 	.word	0x00000000
        /*0820*/ 	.word	0x00000000
        /*0824*/ 	.short	0x010a
        /*0826*/ 	.byte	0xff
	.zero		1


	//   ....[114]....
        /*0828*/ 	.word	0x000083d0
        /*082c*/ 	.word	0x00000000
        /*0830*/ 	.word	0x00000000
        /*0834*/ 	.short	0x010a
        /*0836*/ 	.byte	0xff
	.zero		1


	//   ....[115]....
        /*0838*/ 	.word	0x00008430
        /*083c*/ 	.word	0x00000000
        /*0840*/ 	.word	0x00000000
        /*0844*/ 	.short	0x010a
        /*0846*/ 	.byte	0xff
	.zero		1


	//   ....[116]....
        /*0848*/ 	.word	0x00008480
        /*084c*/ 	.word	0x00000000
        /*0850*/ 	.word	0x00000100
        /*0854*/ 	.short	0x010a
        /*0856*/ 	.byte	0xff
	.zero		1


	//   ....[117]....
        /*0858*/ 	.word	0x000084e0
        /*085c*/ 	.word	0x00000000
        /*0860*/ 	.word	0x000000b0
        /*0864*/ 	.short	0x010a
        /*0866*/ 	.byte	0xff
	.zero		1


	//   ....[118]....
        /*0868*/ 	.word	0x00008530
        /*086c*/ 	.word	0x00000000
        /*0870*/ 	.word	0x000000a0
        /*0874*/ 	.short	0x010a
        /*0876*/ 	.byte	0xff
	.zero		1


	//   ....[119]....
        /*0878*/ 	.word	0x00008590
        /*087c*/ 	.word	0x00000000
        /*0880*/ 	.word	0x000000b0
        /*0884*/ 	.short	0x010a
        /*0886*/ 	.byte	0xff
	.zero		1


	//   ....[120]....
        /*0888*/ 	.word	0x000085e0
        /*088c*/ 	.word	0x00000000
        /*0890*/ 	.word	0x000000a0
        /*0894*/ 	.short	0x010a
        /*0896*/ 	.byte	0xff
	.zero		1


	//   ....[121]....
        /*0898*/ 	.word	0x00008640
        /*089c*/ 	.word	0x00000003
        /*08a0*/ 	.word	0x000000e0
        /*08a4*/ 	.short	0x010a
        /*08a6*/ 	.byte	0xff
	.zero		1


	//   ....[122]....
        /*08a8*/ 	.word	0x000086a0
        /*08ac*/ 	.word	0x00000000
        /*08b0*/ 	.word	0x00000000
        /*08b4*/ 	.short	0x010a
        /*08b6*/ 	.byte	0xff
	.zero		1


	//   ....[123]....
        /*08b8*/ 	.word	0x00008700
        /*08bc*/ 	.word	0x00000000
        /*08c0*/ 	.word	0x00000000
        /*08c4*/ 	.short	0x010a
        /*08c6*/ 	.byte	0xff
	.zero		1


	//   ....[124]....
        /*08c8*/ 	.word	0x00008760
        /*08cc*/ 	.word	0x00000000
        /*08d0*/ 	.word	0x00000000
        /*08d4*/ 	.short	0x010a
        /*08d6*/ 	.byte	0xff
	.zero		1


	//   ....[125]....
        /*08d8*/ 	.word	0x000087c0
        /*08dc*/ 	.word	0x00000000
        /*08e0*/ 	.word	0x00000000
        /*08e4*/ 	.short	0x010a
        /*08e6*/ 	.byte	0xff
	.zero		1


	//   ....[126]....
        /*08e8*/ 	.word	0x00008820
        /*08ec*/ 	.word	0x00000000
        /*08f0*/ 	.word	0x00000000
        /*08f4*/ 	.short	0x010a
        /*08f6*/ 	.byte	0xff
	.zero		1


	//   ....[127]....
        /*08f8*/ 	.word	0x00008870
        /*08fc*/ 	.word	0x00000000
        /*0900*/ 	.word	0x000000a0
        /*0904*/ 	.short	0x010a
        /*0906*/ 	.byte	0xff
	.zero		1


	//   ....[128]....
        /*0908*/ 	.word	0x000088d0
        /*090c*/ 	.word	0x00000000
        /*0910*/ 	.word	0x00000098
        /*0914*/ 	.short	0x010a
        /*0916*/ 	.byte	0xff
	.zero		1


	//   ....[129]....
        /*0918*/ 	.word	0x00008930
        /*091c*/ 	.word	0x00000003
        /*0920*/ 	.word	0x00000070
        /*0924*/ 	.short	0x010a
        /*0926*/ 	.byte	0xff
	.zero		1


	//   ....[130]....
        /*0928*/ 	.word	0x00008990
        /*092c*/ 	.word	0x00000003
        /*0930*/ 	.word	0x00000078
        /*0934*/ 	.short	0x010a
        /*0936*/ 	.byte	0xff
	.zero		1


	//   ....[131]....
        /*0938*/ 	.word	0x000089f0
        /*093c*/ 	.word	0x00000003
        /*0940*/ 	.word	0x00000080
        /*0944*/ 	.short	0x010a
        /*0946*/ 	.byte	0xff
	.zero		1


	//   ....[132]....
        /*0948*/ 	.word	0x00008a50
        /*094c*/ 	.word	0x00000003
        /*0950*/ 	.word	0x00000088
        /*0954*/ 	.short	0x010a
        /*0956*/ 	.byte	0xff
	.zero		1


	//   ....[133]....
        /*0958*/ 	.word	0x00008ab0
        /*095c*/ 	.word	0x00000000
        /*0960*/ 	.word	0x00000070
        /*0964*/ 	.short	0x010a
        /*0966*/ 	.byte	0xff
	.zero		1


	//   ....[134]....
        /*0968*/ 	.word	0x00008b10
        /*096c*/ 	.word	0x00000000
        /*0970*/ 	.word	0x00000078
        /*0974*/ 	.short	0x010a
        /*0976*/ 	.byte	0xff
	.zero		1


	//   ....[135]....
        /*0978*/ 	.word	0x00008b70
        /*097c*/ 	.word	0x00000000
        /*0980*/ 	.word	0x00000080
        /*0984*/ 	.short	0x010a
        /*0986*/ 	.byte	0xff
	.zero		1


	//   ....[136]....
        /*0988*/ 	.word	0x00008bc0
        /*098c*/ 	.word	0x00000000
        /*0990*/ 	.word	0x000000a0
        /*0994*/ 	.short	0x010a
        /*0996*/ 	.byte	0xff
	.zero		1


	//   ....[137]....
        /*0998*/ 	.word	0x00008c20
        /*099c*/ 	.word	0x00000000
        /*09a0*/ 	.word	0x00000050
        /*09a4*/ 	.short	0x010a
        /*09a6*/ 	.byte	0xff
	.zero		1


	//   ....[138]....
        /*09a8*/ 	.word	0x00008c70
        /*09ac*/ 	.word	0x00000058
        /*09b0*/ 	.word	0x000000c0
        /*09b4*/ 	.short	0x010a
        /*09b6*/ 	.byte	0xff
	.zero		1


	//   ....[139]....
        /*09b8*/ 	.word	0x00008cc0
        /*09bc*/ 	.word	0x00000003
        /*09c0*/ 	.word	0x00000050
        /*09c4*/ 	.short	0x010a
        /*09c6*/ 	.byte	0xff
	.zero		1


	//   ....[140]....
        /*09c8*/ 	.word	0x00008d10
        /*09cc*/ 	.word	0x0000005c
        /*09d0*/ 	.word	0x00000050
        /*09d4*/ 	.short	0x010a
        /*09d6*/ 	.byte	0xff
	.zero		1


	//   ....[141]....
        /*09d8*/ 	.word	0x00008d60
        /*09dc*/ 	.word	0x0000005c
        /*09e0*/ 	.word	0x00000050
        /*09e4*/ 	.short	0x010a
        /*09e6*/ 	.byte	0xff
	.zero		1


	//----- nvinfo : EIATTR_NUM_MBARRIERS
	.align		4
.L_47:
        /*09e8*/ 	.byte	0x03, 0x38
        /*09ea*/ 	.short	0x0024


	//----- nvinfo : EIATTR_EXIT_INSTR_OFFSETS
	.align		4
        /*09ec*/ 	.byte	0x04, 0x1c
        /*09ee*/ 	.short	(.L_49 - .L_48)


	//   ....[0]....
.L_48:
        /*09f0*/ 	.word	0x000025c0


	//   ....[1]....
        /*09f4*/ 	.word	0x00002ab0


	//   ....[2]....
        /*09f8*/ 	.word	0x00002b10


	//   ....[3]....
        /*09fc*/ 	.word	0x00003a10


	//   ....[4]....
        /*0a00*/ 	.word	0x00004a70


	//   ....[5]....
        /*0a04*/ 	.word	0x00004ab0


	//   ....[6]....
        /*0a08*/ 	.word	0x00008070


	//   ....[7]....
        /*0a0c*/ 	.word	0x000080f0


	//   ....[8]....
        /*0a10*/ 	.word	0x00008120


	//   ....[9]....
        /*0a14*/ 	.word	0x00008190


	//----- nvinfo : EIATTR_MAX_THREADS
	.align		4
.L_49:
        /*0a18*/ 	.byte	0x04, 0x05
        /*0a1a*/ 	.short	(.L_51 - .L_50)
.L_50:
        /*0a1c*/ 	.word	0x00000100
        /*0a20*/ 	.word	0x00000001
        /*0a24*/ 	.word	0x00000001


	//----- nvinfo : EIATTR_CRS_STACK_SIZE
	.align		4
.L_51:
        /*0a28*/ 	.byte	0x04, 0x1e
        /*0a2a*/ 	.short	(.L_53 - .L_52)
.L_52:
        /*0a2c*/ 	.word	0x00000000


	//----- nvinfo : EIATTR_CBANK_PARAM_SIZE
	.align		4
.L_53:
        /*0a30*/ 	.byte	0x03, 0x19
        /*0a32*/ 	.short	0x0800


	//----- nvinfo : EIATTR_PARAM_CBANK
	.align		4
        /*0a34*/ 	.byte	0x04, 0x0a
        /*0a36*/ 	.short	(.L_55 - .L_54)
	.align		4
.L_54:
        /*0a38*/ 	.word	index@(.nv.constant0._ZN7cutlass13device_kernelINS_4gemm6kernel13GemmUniversalIN4cute5tupleIJiiiiEEENS1_10collective13CollectiveMmaINS1_35MainloopSm100TmaUmmaWarpSpecializedILi5ELi2ELi4ENS5_IJNS4_1CILi1EEESB_SB_EEEEENS5_IJNSA_ILi128EEENSA_ILi64EEENSA_ILi32EEEEEENS_10tfloat32_tENS5_IJlSB_lEEESI_SJ_NS4_8TiledMMAINS4_8MMA_AtomIJNS4_17SM100_MMA_TF32_SSISI_SI_fLi128ELi64ELNS4_4UMMA5MajorE0ELSO_0ELNSN_7ScaleInE0ELSP_0EEEEEENS4_6LayoutISC_NS5_IJNSA_ILi0EEEST_ST_EEEEENS5_IJNS4_10UnderscoreESW_SW_EEEEENS4_13SM90_TMA_LOADENS4_14ComposedLayoutINS4_7SwizzleILi3ELi4ELi3EEENS4_18smem_ptr_flag_bitsILi32EEENSS_INS5_IJNSA_ILi8EEESG_EEENS5_IJSG_SB_EEEEEEEvNS4_8identityESZ_S19_vS1A_EENS_8epilogue10collective18CollectiveEpilogueINS1C_23Sm100TmaWarpSpecializedILi4ELi2ELi16ELb1ELb0EEEJSH_NS5_IJNSS_ISE_SB_EENSS_INSA_ILi16EEESB_EEEEESI_SJ_SI_SJ_NS1C_6fusion15FusionCallbacksIS1G_NS1L_17LinearCombinationISI_fSI_fLNS_15FloatRoundStyleE2EEESH_S1K_JEEENS4_5SM1004TMEM4LOAD26SM100_TMEM_LOAD_32dp32b16xESZ_NS10_INS11_ILi2ELi4ELi3EEES14_NSS_INS5_IJS15_S1I_EEENS5_IJS1I_SB_EEEEEEENS4_39AutoVectorizingCopyWithAssumedAlignmentILi128EEENS4_14SM90_TMA_STOREES1Z_S21_S21_EEEvvEEEEvNT_6ParamsE)
        /*0a3c*/ 	.short	0x0380
        /*0a3e*/ 	.short	0x0800


	//----- nvinfo : EIATTR_SW_WAR
	.align		4
.L_55:
        /*0a40*/ 	.byte	0x04, 0x36
        /*0a42*/ 	.short	(.L_57 - .L_56)
.L_56:
        /*0a44*/ 	.word	0x00000008
.L_57:


//--------------------- .nv.callgraph             --------------------------
	.section	.nv.callgraph,"",@"SHT_CUDA_CALLGRAPH"
	.align	4
	.sectionentsize	8
	.align		4
        /*0000*/ 	.word	0x00000000
	.align		4
        /*0004*/ 	.word	0xffffffff
	.align		4
        /*0008*/ 	.word	index@(_ZN7cutlass13device_kernelINS_4gemm6kernel13GemmUniversalIN4cute5tupleIJiiiiEEENS1_10collective13CollectiveMmaINS1_35MainloopSm100TmaUmmaWarpSpecializedILi5ELi2ELi4ENS5_IJNS4_1CILi1EEESB_SB_EEEEENS5_IJNSA_ILi128EEENSA_ILi64EEENSA_ILi32EEEEEENS_10tfloat32_tENS5_IJlSB_lEEESI_SJ_NS4_8TiledMMAINS4_8MMA_AtomIJNS4_17SM100_MMA_TF32_SSISI_SI_fLi128ELi64ELNS4_4UMMA5MajorE0ELSO_0ELNSN_7ScaleInE0ELSP_0EEEEEENS4_6LayoutISC_NS5_IJNSA_ILi0EEEST_ST_EEEEENS5_IJNS4_10UnderscoreESW_SW_EEEEENS4_13SM90_TMA_LOADENS4_14ComposedLayoutINS4_7SwizzleILi3ELi4ELi3EEENS4_18smem_ptr_flag_bitsILi32EEENSS_INS5_IJNSA_ILi8EEESG_EEENS5_IJSG_SB_EEEEEEEvNS4_8identityESZ_S19_vS1A_EENS_8epilogue10collective18CollectiveEpilogueINS1C_23Sm100TmaWarpSpecializedILi4ELi2ELi16ELb1ELb0EEEJSH_NS5_IJNSS_ISE_SB_EENSS_INSA_ILi16EEESB_EEEEESI_SJ_SI_SJ_NS1C_6fusion15FusionCallbacksIS1G_NS1L_17LinearCombinationISI_fSI_fLNS_15FloatRoundStyleE2EEESH_S1K_JEEENS4_5SM1004TMEM4LOAD26SM100_TMEM_LOAD_32dp32b16xESZ_NS10_INS11_ILi2ELi4ELi3EEES14_NSS_INS5_IJS15_S1I_EEENS5_IJS1I_SB_EEEEEEENS4_39AutoVectorizingCopyWithAssumedAlignmentILi128EEENS4_14SM90_TMA_STOREES1Z_S21_S21_EEEvvEEEEvNT_6ParamsE)
	.align		4
        /*000c*/ 	.word	index@(__assertfail)
	.align		4
        /*0010*/ 	.word	0x00000000
	.align		4
        /*0014*/ 	.word	0xfffffffe
	.align		4
        /*0018*/ 	.word	0x00000000
	.align		4
        /*001c*/ 	.word	0xfffffffd
	.align		4
        /*0020*/ 	.word	0x00000000
	.align		4
        /*0024*/ 	.word	0xfffffffc


//--------------------- .nv.constant4             --------------------------
	.section	.nv.constant4,"a",@progbits
	.align	8
	.align		8
.nv.constant4:
        /*0000*/ 	.dword	__assertfail
	.align		8
        /*0008*/ 	.dword	__unnamed_1
	.align		8
        /*0010*/ 	.dword	__unnamed_2
	.align		8
        /*0018*/ 	.dword	_ZN40_INTERNAL_c98a2f66_4_k_cu_9a93d9bb_100364cuda3std3__45__cpo5beginE
	.align		8
        /*0020*/ 	.dword	_ZN40_INTERNAL_c98a2f66_4_k_cu_9a93d9bb_100364cuda3std3__45__cpo3endE
	.align		8
        /*0028*/ 	.dword	_ZN40_INTERNAL_c98a2f66_4_k_cu_9a93d9bb_100364cuda3std3__45__cpo6cbeginE
	.align		8
        /*0030*/ 	.dword	_ZN40_INTERNAL_c98a2f66_4_k_cu_9a93d9bb_100364cuda3std3__45__cpo4cendE
	.align		8
        /*0038*/ 	.dword	_ZN40_INTERNAL_c98a2f66_4_k_cu_9a93d9bb_100364cuda3std3__442_GLOBAL__N__c98a2f66_4_k_cu_9a93d9bb_100366ignoreE
	.align		8
        /*0040*/ 	.dword	_ZN40_INTERNAL_c98a2f66_4_k_cu_9a93d9bb_100364cuda3std3__419piecewise_constructE
	.align		8
        /*0048*/ 	.dword	_ZN40_INTERNAL_c98a2f66_4_k_cu_9a93d9bb_100364cuda3std3__48in_placeE
	.align		8
        /*0050*/ 	.dword	_ZN40_INTERNAL_c98a2f66_4_k_cu_9a93d9bb_100364cuda3std6ranges3__45__cpo4swapE
	.align		8
        /*0058*/ 	.dword	_ZN40_INTERNAL_c98a2f66_4_k_cu_9a93d9bb_100364cuda3std6ranges3__45__cpo9iter_moveE
	.align		8
        /*0060*/ 	.dword	_ZN40_INTERNAL_c98a2f66_4_k_cu_9a93d9bb_100364cute7productE
	.align		8
        /*0068*/ 	.dword	_ZN40_INTERNAL_c98a2f66_4_k_cu_9a93d9bb_100364cute1_E
	.align		8
        /*0070*/ 	.dword	$str$25
	.align		8
        /*0078*/ 	.dword	$str$26
	.align		8
        /*0080*/ 	.dword	$str$27
	.align		8
        /*0088*/ 	.dword	$str$28


//--------------------- .text._ZN7cutlass13device_kernelINS_4gemm6kernel13GemmUniversalIN4cute5tupleIJiiiiEEENS1_10collective13CollectiveMmaINS1_35MainloopSm100TmaUmmaWarpSpecializedILi5ELi2ELi4ENS5_IJNS4_1CILi1EEESB_SB_EEEEENS5_IJNSA_ILi128EEENSA_ILi64EEENSA_ILi32EEEEEENS_10tfloat32_tENS5_IJlSB_lEEESI_SJ_NS4_8TiledMMAINS4_8MMA_AtomIJNS4_17SM100_MMA_TF32_SSISI_SI_fLi128ELi64ELNS4_4UMMA5MajorE0ELSO_0ELNSN_7ScaleInE0ELSP_0EEEEEENS4_6LayoutISC_NS5_IJNSA_ILi0EEEST_ST_EEEEENS5_IJNS4_10UnderscoreESW_SW_EEEEENS4_13SM90_TMA_LOADENS4_14ComposedLayoutINS4_7SwizzleILi3ELi4ELi3EEENS4_18smem_ptr_flag_bitsILi32EEENSS_INS5_IJNSA_ILi8EEESG_EEENS5_IJSG_SB_EEEEEEEvNS4_8identityESZ_S19_vS1A_EENS_8epilogue10collective18CollectiveEpilogueINS1C_23Sm100TmaWarpSpecializedILi4ELi2ELi16ELb1ELb0EEEJSH_NS5_IJNSS_ISE_SB_EENSS_INSA_ILi16EEESB_EEEEESI_SJ_SI_SJ_NS1C_6fusion15FusionCallbacksIS1G_NS1L_17LinearCombinationISI_fSI_fLNS_15FloatRoundStyleE2EEESH_S1K_JEEENS4_5SM1004TMEM4LOAD26SM100_TMEM_LOAD_32dp32b16xESZ_NS10_INS11_ILi2ELi4ELi3EEES14_NSS_INS5_IJS15_S1I_EEENS5_IJS1I_SB_EEEEEEENS4_39AutoVectorizingCopyWithAssumedAlignmentILi128EEENS4_14SM90_TMA_STOREES1Z_S21_S21_EEEvvEEEEvNT_6ParamsE --------------------------
	.section	.text._ZN7cutlass13device_kernelINS_4gemm6kernel13GemmUniversalIN4cute5tupleIJiiiiEEENS1_10collective13CollectiveMmaINS1_35MainloopSm100TmaUmmaWarpSpecializedILi5ELi2ELi4ENS5_IJNS4_1CILi1EEESB_SB_EEEEENS5_IJNSA_ILi128EEENSA_ILi64EEENSA_ILi32EEEEEENS_10tfloat32_tENS5_IJlSB_lEEESI_SJ_NS4_8TiledMMAINS4_8MMA_AtomIJNS4_17SM100_MMA_TF32_SSISI_SI_fLi128ELi64ELNS4_4UMMA5MajorE0ELSO_0ELNSN_7ScaleInE0ELSP_0EEEEEENS4_6LayoutISC_NS5_IJNSA_ILi0EEEST_ST_EEEEENS5_IJNS4_10UnderscoreESW_SW_EEEEENS4_13SM90_TMA_LOADENS4_14ComposedLayoutINS4_7SwizzleILi3ELi4ELi3EEENS4_18smem_ptr_flag_bitsILi32EEENSS_INS5_IJNSA_ILi8EEESG_EEENS5_IJSG_SB_EEEEEEEvNS4_8identityESZ_S19_vS1A_EENS_8epilogue10collective18CollectiveEpilogueINS1C_23Sm100TmaWarpSpecializedILi4ELi2ELi16ELb1ELb0EEEJSH_NS5_IJNSS_ISE_SB_EENSS_INSA_ILi16EEESB_EEEEESI_SJ_SI_SJ_NS1C_6fusion15FusionCallbacksIS1G_NS1L_17LinearCombinationISI_fSI_fLNS_15FloatRoundStyleE2EEESH_S1K_JEEENS4_5SM1004TMEM4LOAD26SM100_TMEM_LOAD_32dp32b16xESZ_NS10_INS11_ILi2ELi4ELi3EEES14_NSS_INS5_IJS15_S1I_EEENS5_IJS1I_SB_EEEEEEENS4_39AutoVectorizingCopyWithAssumedAlignmentILi128EEENS4_14SM90_TMA_STOREES1Z_S21_S21_EEEvvEEEEvNT_6ParamsE,"ax",@progbits
	.align	128
.text._ZN7cutlass13device_kernelINS_4gemm6kernel13GemmUniversalIN4cute5tupleIJiiiiEEENS1_10collective13CollectiveMmaINS1_35MainloopSm100TmaUmmaWarpSpecializedILi5ELi2ELi4ENS5_IJNS4_1CILi1EEESB_SB_EEEEENS5_IJNSA_ILi128EEENSA_ILi64EEENSA_ILi32EEEEEENS_10tfloat32_tENS5_IJlSB_lEEESI_SJ_NS4_8TiledMMAINS4_8MMA_AtomIJNS4_17SM100_MMA_TF32_SSISI_SI_fLi128ELi64ELNS4_4UMMA5MajorE0ELSO_0ELNSN_7ScaleInE0ELSP_0EEEEEENS4_6LayoutISC_NS5_IJNSA_ILi0EEEST_ST_EEEEENS5_IJNS4_10UnderscoreESW_SW_EEEEENS4_13SM90_TMA_LOADENS4_14ComposedLayoutINS4_7SwizzleILi3ELi4ELi3EEENS4_18smem_ptr_flag_bitsILi32EEENSS_INS5_IJNSA_ILi8EEESG_EEENS5_IJSG_SB_EEEEEEEvNS4_8identityESZ_S19_vS1A_EENS_8epilogue10collective18CollectiveEpilogueINS1C_23Sm100TmaWarpSpecializedILi4ELi2ELi16ELb1ELb0EEEJSH_NS5_IJNSS_ISE_SB_EENSS_INSA_ILi16EEESB_EEEEESI_SJ_SI_SJ_NS1C_6fusion15FusionCallbacksIS1G_NS1L_17LinearCombinationISI_fSI_fLNS_15FloatRoundStyleE2EEESH_S1K_JEEENS4_5SM1004TMEM4LOAD26SM100_TMEM_LOAD_32dp32b16xESZ_NS10_INS11_ILi2ELi4ELi3EEES14_NSS_INS5_IJS15_S1I_EEENS5_IJS1I_SB_EEEEEEENS4_39AutoVectorizingCopyWithAssumedAlignmentILi128EEENS4_14SM90_TMA_STOREES1Z_S21_S21_EEEvvEEEEvNT_6ParamsE:
        .type           _ZN7cutlass13device_kernelINS_4gemm6kernel13GemmUniversalIN4cute5tupleIJiiiiEEENS1_10collective13CollectiveMmaINS1_35MainloopSm100TmaUmmaWarpSpecializedILi5ELi2ELi4ENS5_IJNS4_1CILi1EEESB_SB_EEEEENS5_IJNSA_ILi128EEENSA_ILi64EEENSA_ILi32EEEEEENS_10tfloat32_tENS5_IJlSB_lEEESI_SJ_NS4_8TiledMMAINS4_8MMA_AtomIJNS4_17SM100_MMA_TF32_SSISI_SI_fLi128ELi64ELNS4_4UMMA5MajorE0ELSO_0ELNSN_7ScaleInE0ELSP_0EEEEEENS4_6LayoutISC_NS5_IJNSA_ILi0EEEST_ST_EEEEENS5_IJNS4_10UnderscoreESW_SW_EEEEENS4_13SM90_TMA_LOADENS4_14ComposedLayoutINS4_7SwizzleILi3ELi4ELi3EEENS4_18smem_ptr_flag_bitsILi32EEENSS_INS5_IJNSA_ILi8EEESG_EEENS5_IJSG_SB_EEEEEEEvNS4_8identityESZ_S19_vS1A_EENS_8epilogue10collective18CollectiveEpilogueINS1C_23Sm100TmaWarpSpecializedILi4ELi2ELi16ELb1ELb0EEEJSH_NS5_IJNSS_ISE_SB_EENSS_INSA_ILi16EEESB_EEEEESI_SJ_SI_SJ_NS1C_6fusion15FusionCallbacksIS1G_NS1L_17LinearCombinationISI_fSI_fLNS_15FloatRoundStyleE2EEESH_S1K_JEEENS4_5SM1004TMEM4LOAD26SM100_TMEM_LOAD_32dp32b16xESZ_NS10_INS11_ILi2ELi4ELi3EEES14_NSS_INS5_IJS15_S1I_EEENS5_IJS1I_SB_EEEEEEENS4_39AutoVectorizingCopyWithAssumedAlignmentILi128EEENS4_14SM90_TMA_STOREES1Z_S21_S21_EEEvvEEEEvNT_6ParamsE,@function
        .size           _ZN7cutlass13device_kernelINS_4gemm6kernel13GemmUniversalIN4cute5tupleIJiiiiEEENS1_10collective13CollectiveMmaINS1_35MainloopSm100TmaUmmaWarpSpecializedILi5ELi2ELi4ENS5_IJNS4_1CILi1EEESB_SB_EEEEENS5_IJNSA_ILi128EEENSA_ILi64EEENSA_ILi32EEEEEENS_10tfloat32_tENS5_IJlSB_lEEESI_SJ_NS4_8TiledMMAINS4_8MMA_AtomIJNS4_17SM100_MMA_TF32_SSISI_SI_fLi128ELi64ELNS4_4UMMA5MajorE0ELSO_0ELNSN_7ScaleInE0ELSP_0EEEEEENS4_6LayoutISC_NS5_IJNSA_ILi0EEEST_ST_EEEEENS5_IJNS4_10UnderscoreESW_SW_EEEEENS4_13SM90_TMA_LOADENS4_14ComposedLayoutINS4_7SwizzleILi3ELi4ELi3EEENS4_18smem_ptr_flag_bitsILi32EEENSS_INS5_IJNSA_ILi8EEESG_EEENS5_IJSG_SB_EEEEEEEvNS4_8identityESZ_S19_vS1A_EENS_8epilogue10collective18CollectiveEpilogueINS1C_23Sm100TmaWarpSpecializedILi4ELi2ELi16ELb1ELb0EEEJSH_NS5_IJNSS_ISE_SB_EENSS_INSA_ILi16EEESB_EEEEESI_SJ_SI_SJ_NS1C_6fusion15FusionCallbacksIS1G_NS1L_17LinearCombinationISI_fSI_fLNS_15FloatRoundStyleE2EEESH_S1K_JEEENS4_5SM1004TMEM4LOAD26SM100_TMEM_LOAD_32dp32b16xESZ_NS10_INS11_ILi2ELi4ELi3EEES14_NSS_INS5_IJS15_S1I_EEENS5_IJS1I_SB_EEEEEEENS4_39AutoVectorizingCopyWithAssumedAlignmentILi128EEENS4_14SM90_TMA_STOREES1Z_S21_S21_EEEvvEEEEvNT_6ParamsE,(.L_x_179 - _ZN7cutlass13device_kernelINS_4gemm6kernel13GemmUniversalIN4cute5tupleIJiiiiEEENS1_10collective13CollectiveMmaINS1_35MainloopSm100TmaUmmaWarpSpecializedILi5ELi2ELi4ENS5_IJNS4_1CILi1EEESB_SB_EEEEENS5_IJNSA_ILi128EEENSA_ILi64EEENSA_ILi32EEEEEENS_10tfloat32_tENS5_IJlSB_lEEESI_SJ_NS4_8TiledMMAINS4_8MMA_AtomIJNS4_17SM100_MMA_TF32_SSISI_SI_fLi128ELi64ELNS4_4UMMA5MajorE0ELSO_0ELNSN_7ScaleInE0ELSP_0EEEEEENS4_6LayoutISC_NS5_IJNSA_ILi0EEEST_ST_EEEEENS5_IJNS4_10UnderscoreESW_SW_EEEEENS4_13SM90_TMA_LOADENS4_14ComposedLayoutINS4_7SwizzleILi3ELi4ELi3EEENS4_18smem_ptr_flag_bitsILi32EEENSS_INS5_IJNSA_ILi8EEESG_EEENS5_IJSG_SB_EEEEEEEvNS4_8identityESZ_S19_vS1A_EENS_8epilogue10collective18CollectiveEpilogueINS1C_23Sm100TmaWarpSpecializedILi4ELi2ELi16ELb1ELb0EEEJSH_NS5_IJNSS_ISE_SB_EENSS_INSA_ILi16EEESB_EEEEESI_SJ_SI_SJ_NS1C_6fusion15FusionCallbacksIS1G_NS1L_17LinearCombinationISI_fSI_fLNS_15FloatRoundStyleE2EEESH_S1K_JEEENS4_5SM1004TMEM4LOAD26SM100_TMEM_LOAD_32dp32b16xESZ_NS10_INS11_ILi2ELi4ELi3EEES14_NSS_INS5_IJS15_S1I_EEENS5_IJS1I_SB_EEEEEEENS4_39AutoVectorizingCopyWithAssumedAlignmentILi128EEENS4_14SM90_TMA_STOREES1Z_S21_S21_EEEvvEEEEvNT_6ParamsE)
        .other          _ZN7cutlass13device_kernelINS_4gemm6kernel13GemmUniversalIN4cute5tupleIJiiiiEEENS1_10collective13CollectiveMmaINS1_35MainloopSm100TmaUmmaWarpSpecializedILi5ELi2ELi4ENS5_IJNS4_1CILi1EEESB_SB_EEEEENS5_IJNSA_ILi128EEENSA_ILi64EEENSA_ILi32EEEEEENS_10tfloat32_tENS5_IJlSB_lEEESI_SJ_NS4_8TiledMMAINS4_8MMA_AtomIJNS4_17SM100_MMA_TF32_SSISI_SI_fLi128ELi64ELNS4_4UMMA5MajorE0ELSO_0ELNSN_7ScaleInE0ELSP_0EEEEEENS4_6LayoutISC_NS5_IJNSA_ILi0EEEST_ST_EEEEENS5_IJNS4_10UnderscoreESW_SW_EEEEENS4_13SM90_TMA_LOADENS4_14ComposedLayoutINS4_7SwizzleILi3ELi4ELi3EEENS4_18smem_ptr_flag_bitsILi32EEENSS_INS5_IJNSA_ILi8EEESG_EEENS5_IJSG_SB_EEEEEEEvNS4_8identityESZ_S19_vS1A_EENS_8epilogue10collective18CollectiveEpilogueINS1C_23Sm100TmaWarpSpecializedILi4ELi2ELi16ELb1ELb0EEEJSH_NS5_IJNSS_ISE_SB_EENSS_INSA_ILi16EEESB_EEEEESI_SJ_SI_SJ_NS1C_6fusion15FusionCallbacksIS1G_NS1L_17LinearCombinationISI_fSI_fLNS_15FloatRoundStyleE2EEESH_S1K_JEEENS4_5SM1004TMEM4LOAD26SM100_TMEM_LOAD_32dp32b16xESZ_NS10_INS11_ILi2ELi4ELi3EEES14_NSS_INS5_IJS15_S1I_EEENS5_IJS1I_SB_EEEEEEENS4_39AutoVectorizingCopyWithAssumedAlignmentILi128EEENS4_14SM90_TMA_STOREES1Z_S21_S21_EEEvvEEEEvNT_6ParamsE,@"STO_CUDA_ENTRY STV_DEFAULT"
_ZN7cutlass13device_kernelINS_4gemm6kernel13GemmUniversalIN4cute5tupleIJiiiiEEENS1_10collective13CollectiveMmaINS1_35MainloopSm100TmaUmmaWarpSpecializedILi5ELi2ELi4ENS5_IJNS4_1CILi1EEESB_SB_EEEEENS5_IJNSA_ILi128EEENSA_ILi64EEENSA_ILi32EEEEEENS_10tfloat32_tENS5_IJlSB_lEEESI_SJ_NS4_8TiledMMAINS4_8MMA_AtomIJNS4_17SM100_MMA_TF32_SSISI_SI_fLi128ELi64ELNS4_4UMMA5MajorE0ELSO_0ELNSN_7ScaleInE0ELSP_0EEEEEENS4_6LayoutISC_NS5_IJNSA_ILi0EEEST_ST_EEEEENS5_IJNS4_10UnderscoreESW_SW_EEEEENS4_13SM90_TMA_LOADENS4_14ComposedLayoutINS4_7SwizzleILi3ELi4ELi3EEENS4_18smem_ptr_flag_bitsILi32EEENSS_INS5_IJNSA_ILi8EEESG_EEENS5_IJSG_SB_EEEEEEEvNS4_8identityESZ_S19_vS1A_EENS_8epilogue10collective18CollectiveEpilogueINS1C_23Sm100TmaWarpSpecializedILi4ELi2ELi16ELb1ELb0EEEJSH_NS5_IJNSS_ISE_SB_EENSS_INSA_ILi16EEESB_EEEEESI_SJ_SI_SJ_NS1C_6fusion15FusionCallbacksIS1G_NS1L_17LinearCombinationISI_fSI_fLNS_15FloatRoundStyleE2EEESH_S1K_JEEENS4_5SM1004TMEM4LOAD26SM100_TMEM_LOAD_32dp32b16xESZ_NS10_INS11_ILi2ELi4ELi3EEES14_NSS_INS5_IJS15_S1I_EEENS5_IJS1I_SB_EEEEEEENS4_39AutoVectorizingCopyWithAssumedAlignmentILi128EEENS4_14SM90_TMA_STOREES1Z_S21_S21_EEEvvEEEEvNT_6ParamsE:
[----:B------:R-:W1:Y:S01]  /*0000*/  LDC R1, c[0x0][0x37c] ;  /* 0x0000df00ff017b82 */ /* 0x000e620000000800 */
[----:B------:R-:W2:Y:S01]  /*0010*/  S2R R81, SR_TID.X ;  /* 0x0000000000517919 */ /* 0x000ea20000002100 */
[----:B------:R-:W3:Y:S01]  /*0020*/  LDCU.64 UR4, c[0x0][0x890] ;  /* 0x00011200ff0477ac */ /* 0x000ee20008000a00 */
[----:B------:R-:W-:Y:S02]  /*0030*/  PRMT R67, RZ, 0x7610, R67 ;  /* 0x00007610ff437816 */ /* 0x000fe40000000043 */
[----:B------:R-:W-:Y:S01]  /*0040*/  ELECT P5, URZ, PT ;  /* 0x0000000000ff782f */ /* 0x000fe200038a0000 */
[----:B------:R-:W4:Y:S01]  /*0050*/  LDCU.64 UR46, c[0x0][0x358] ;  /* 0x00006b00ff2e77ac */ /* 0x000f220008000a00 */
[----:B---3--:R-:W-:-:S04]  /*0060*/  UISETP.NE.U32.AND UP0, UPT, UR4, URZ, UPT ;  /* 0x000000ff0400728c */ /* 0x008fc8000bf05070 */
[----:B------:R-:W-:Y:S01]  /*0070*/  UISETP.NE.AND.EX UP0, UPT, UR5, URZ, UPT, UP0 ;  /* 0x000000ff0500728c */ /* 0x000fe2000bf05300 */
[----:B--2---:R-:W-:-:S05]  /*0080*/  SHF.R.U32.HI R72, RZ, 0x5, R81 ;  /* 0x00000005ff487819 */ /* 0x004fca0000011651 */
[----:B------:R-:W2:Y:S02]  /*0090*/  SHFL.IDX PT, R0, R72, RZ, 0x1f ;  /* 0x00001fff48007589 */ /* 0x000ea400000e0000 */
[----:B--2---:R-:W-:Y:S01]  /*00a0*/  R2UR UR8, R0 ;  /* 0x00000000000872ca */ /* 0x004fe200000e0000 */
[----:B-1--4-:R-:W-:-:S14]  /*00b0*/  BRA.U UP0, `(.L_x_0) ;  /* 0x00000001002c7547 */ /* 0x012fdc000b800000 */
[----:B------:R-:W1:Y:S02]  /*00c0*/  LDCU.64 UR6, c[0x0][0x888] ;  /* 0x00011100ff0677ac */ /* 0x000e640008000a00 */
[----:B-1----:R-:W-:-:S04]  /*00d0*/  UISETP.NE.U32.AND UP0, UPT, UR6, URZ, UPT ;  /* 0x000000ff0600728c */ /* 0x002fc8000bf05070 */
[----:B------:R-:W-:-:S09]  /*00e0*/  UISETP.NE.AND.EX UP0, UPT, UR7, URZ, UPT, UP0 ;  /* 0x000000ff0700728c */ /* 0x000fd2000bf05300 */
[----:B------:R-:W-:Y:S05]  /*00f0*/  BRA.U !UP0, `(.L_x_1) ;  /* 0x0000000108107547 */ /* 0x000fea000b800000 */
[----:B------:R-:W1:Y:S02]  /*0100*/  LDC.64 R2, c[0x0][0x888] ;  /* 0x00022200ff027b82 */ /* 0x000e640000000a00 */
[----:B-1----:R1:W5:Y:S01]  /*0110*/  LDG.E R35, desc[UR46][R2.64] ;  /* 0x0000002e02237981 */ /* 0x002362000c1e1900 */
[----:B------:R-:W-:Y:S01]  /*0120*/  HFMA2 R67, -RZ, RZ, 0, 5.9604644775390625e-08 ;  /* 0x00000001ff437431 */ /* 0x000fe200000001ff */
[----:B------:R-:W-:Y:S05]  /*0130*/  BRA `(.L_x_0) ;  /* 0x00000000000c7947 */ /* 0x000fea0003800000 */
.L_x_1:
[----:B------:R-:W1:Y:S01]  /*0140*/  LDCU UR6, c[0x0][0x880] ;  /* 0x00011000ff0677ac */ /* 0x000e620008000800 */
[----:B------:R-:W-:Y:S01]  /*0150*/  HFMA2 R67, -RZ, RZ, 0, 5.9604644775390625e-08 ;  /* 0x00000001ff437431 */ /* 0x000fe200000001ff */
[----:B-1----:R-:W-:-:S07]  /*0160*/  MOV R35, UR6 ;  /* 0x0000000600237c02 */ /* 0x002fce0008000f00 */
.L_x_0:
[----:B------:R-:W2:Y:S02]  /*0170*/  LDCU.64 UR6, c[0x0][0x8b0] ;  /* 0x00011600ff0677ac */ /* 0x000ea40008000a00 */
[----:B--2---:R-:W-:-:S04]  /*0180*/  UISETP.NE.U32.AND UP0, UPT, UR6, URZ, UPT ;  /* 0x000000ff0600728c */ /* 0x004fc8000bf05070 */
[----:B------:R-:W-:-:S09]  /*0190*/  UISETP.NE.AND.EX UP0, UPT, UR7, URZ, UPT, UP0 ;  /* 0x000000ff0700728c */ /* 0x000fd2000bf05300 */
[----:B------:R-:W-:Y:S05]  /*01a0*/  BRA.U UP0, `(.L_x_2) ;  /* 0x0000000100247547 */ /* 0x000fea000b800000 */
[----:B------:R-:W2:Y:S02]  /*01b0*/  LDCU.64 UR6, c[0x0][0x8a8] ;  /* 0x00011500ff0677ac */ /* 0x000ea40008000a00 */
[----:B--2---:R-:W-:-:S04]  /*01c0*/  UISETP.NE.U32.AND UP0, UPT, UR6, URZ, UPT ;  /* 0x000000ff0600728c */ /* 0x004fc8000bf05070 */
[----:B------:R-:W-:-:S09]  /*01d0*/  UISETP.NE.AND.EX UP0, UPT, UR7, URZ, UPT, UP0 ;  /* 0x000000ff0700728c */ /* 0x000fd2000bf05300 */
[----:B------:R-:W-:Y:S05]  /*01e0*/  BRA.U !UP0, `(.L_x_3) ;  /* 0x00000001080c7547 */ /* 0x000fea000b800000 */
[----:B------:R-:W2:Y:S02]  /*01f0*/  LDC.64 R32, c[0x0][0x8a8] ;  /* 0x00022a00ff207b82 */ /* 0x000ea40000000a00 */
[----:B--2---:R2:W5:Y:S01]  /*0200*/  LDG.E R32, desc[UR46][R32.64] ;  /* 0x0000002e20207981 */ /* 0x004562000c1e1900 */
[----:B------:R-:W-:Y:S05]  /*0210*/  BRA `(.L_x_2) ;  /* 0x0000000000087947 */ /* 0x000fea0003800000 */
.L_x_3:
[----:B------:R-:W2:Y:S02]  /*0220*/  LDCU UR6, c[0x0][0x8a0] ;  /* 0x00011400ff0677ac */ /* 0x000ea40008000800 */
[----:B--2---:R-:W-:Y:S02]  /*0230*/  MOV R32, UR6 ;  /* 0x0000000600207c02 */ /* 0x004fe40008000f00 */
.L_x_2:
[----:B------:R-:W-:Y:S01]  /*0240*/  IMAD.U32 R0, RZ, RZ, UR8 ;  /* 0x00000008ff007e24 */ /* 0x000fe2000f8e00ff */
[----:B------:R-:W-:Y:S04]  /*0250*/  BSSY.RECONVERGENT B0, `(.L_x_4) ;  /* 0x000000c000007945 */ /* 0x000fe80003800200 */
[C---:B------:R-:W-:Y:S02]  /*0260*/  ISETP.NE.OR P1, PT, R0.reuse, 0x1, !P5 ;  /* 0x000000010000780c */ /* 0x040fe40006f25670 */
[----:B------:R-:W-:-:S11]  /*0270*/  ISETP.NE.OR P0, PT, R0, 0x3, !P5 ;  /* 0x000000030000780c */ /* 0x000fd60006f05670 */
[----:B------:R-:W-:Y:S05]  /*0280*/  @P1 BRA `(.L_x_5) ;  /* 0x0000000000201947 */ /* 0x000fea0003800000 */
[----:B------:R-:W3:Y:S02]  /*0290*/  LDCU.64 UR6, c[0x0][0x348] ;  /* 0x00006900ff0677ac */ /* 0x000ee40008000a00 */
[----:B---3--:R-:W-:Y:S02]  /*02a0*/  UIADD3 UR10, UP1, UPT, UR6, 0x80, URZ ;  /* 0x00000080060a7890 */ /* 0x008fe4000ff3e0ff */
[----:B------:R-:W-:Y:S02]  /*02b0*/  UIADD3 UR6, UP0, UPT, UR6, 0x180, URZ ;  /* 0x0000018006067890 */ /* 0x000fe4000ff1e0ff */
[----:B------:R-:W-:Y:S02]  /*02c0*/  UIADD3.X UR11, UPT, UPT, URZ, UR7, URZ, UP1, !UPT ;  /* 0x00000007ff0b7290 */ /* 0x000fe40008ffe4ff */
[----:B------:R-:W-:-:S07]  /*02d0*/  UIADD3.X UR7, UPT, UPT, URZ, UR7, URZ, UP0, !UPT ;  /* 0x00000007ff077290 */ /* 0x000fce00087fe4ff */
[----:B------:R3:W-:Y:S02]  /*02e0*/  UTMACCTL.PF [UR10] ;  /* 0x000000000a0079b9 */ /* 0x0007e40008040000 */
[----:B------:R3:W-:Y:S02]  /*02f0*/  UTMACCTL.PF [UR6] ;  /* 0x00000000060079b9 */ /* 0x0007e40008040000 */
[----:B---3--:R-:W-:Y:S01]  /*0300*/  NOP ;  /* 0x0000000000007918 */ /* 0x008fe20000000000 */
.L_x_5:
[----:B------:R-:W-:Y:S05]  /*0310*/  BSYNC.RECONVERGENT B0 ;  /* 0x0000000000007941 */ /* 0x000fea0003800200 */
.L_x_4:
[----:B------:R-:W-:Y:S04]  /*0320*/  BSSY.RECONVERGENT B0, `(.L_x_6) ;  /* 0x000000a000007945 */ /* 0x000fe80003800200 */
        /* <DEDUP_REMOVED lines=9> */
.L_x_7:
[----:B------:R-:W-:Y:S05]  /*03c0*/  BSYNC.RECONVERGENT B0 ;  /* 0x0000000000007941 */ /* 0x000fea0003800200 */
.L_x_6:
[----:B------:R-:W3:Y:S01]  /*03d0*/  LDCU.64 UR6, c[0x0][0x888] ;  /* 0x00011100ff0677ac */ /* 0x000ee20008000a00 */
[----:B------:R-:W-:Y:S02]  /*03e0*/  UISETP.EQ.U32.AND UP1, UPT, UR4, URZ, UPT ;  /* 0x000000ff0400728c */ /* 0x000fe4000bf22070 */
[----:B------:R-:W-:Y:S02]  /*03f0*/  UPLOP3.LUT UP2, UPT, UPT, UPT, UPT, 0x80, 0x8 ;  /* 0x000000000008789c */ /* 0x000fe40003f4f070 */
[----:B---3--:R-:W-:-:S04]  /*0400*/  UISETP.NE.U32.AND UP0, UPT, UR6, URZ, UPT ;  /* 0x000000ff0600728c */ /* 0x008fc8000bf05070 */
[----:B------:R-:W-:-:S04]  /*0410*/  UISETP.NE.AND.EX UP0, UPT, UR7, URZ, UPT, UP0 ;  /* 0x000000ff0700728c */ /* 0x000fc8000bf05300 */
[----:B------:R-:W-:-:S04]  /*0420*/  UISETP.EQ.OR.EX UP3, UPT, UR5, URZ, !UP0, UP1 ;  /* 0x000000ff0500728c */ /* 0x000fc8000c762710 */
[----:B------:R-:W-:-:S05]  /*0430*/  UP2UR UR50, UPR, URZ, 0x8 ;  /* 0x00000008ff327883 */ /* 0x000fca0008000000 */
[----:B------:R-:W-:Y:S07]  /*0440*/  BRA.U !UP3, `(.L_x_8) ;  /* 0x000000010b207547 */ /* 0x000fee000b800000 */
[----:B------:R-:W-:Y:S01]  /*0450*/  UISETP.NE.U32.AND UP2, UPT, UR4, URZ, UPT ;  /* 0x000000ff0400728c */ /* 0x000fe2000bf45070 */
[----:B-----5:R-:W-:Y:S01]  /*0460*/  FSETP.NEU.AND P0, PT, R35, RZ, PT ;  /* 0x000000ff2300720b */ /* 0x020fe20003f0d000 */
[----:B------:R-:W-:Y:S02]  /*0470*/  USEL UR4, URZ, 0xffffffff, UP0 ;  /* 0xffffffffff047887 */ /* 0x000fe40008000000 */
[----:B------:R-:W-:-:S10]  /*0480*/  UISETP.NE.AND.EX UP2, UPT, UR5, URZ, UPT, UP2 ;  /* 0x000000ff0500728c */ /* 0x000fd4000bf45320 */
[----:B------:R-:W-:Y:S01]  /*0490*/  VOTEU.ANY UP1, P0 ;  /* 0x0000000000ff7886 */ /* 0x000fe20000020100 */
[----:B------:R-:W-:-:S04]  /*04a0*/  @!UP2 USEL UR4, URZ, 0xffffffff, UP1 ;  /* 0xffffffffff04a887 */ /* 0x000fc80008800000 */
[----:B------:R-:W-:-:S04]  /*04b0*/  ULOP3.LUT UR4, UR4, 0x1, URZ, 0xc0, !UPT ;  /* 0x0000000104047892 */ /* 0x000fc8000f8ec0ff */
[----:B------:R-:W-:-:S11]  /*04c0*/  UISETP.NE.U32.AND UP2, UPT, UR4, 0x1, UPT ;  /* 0x000000010400788c */ /* 0x000fd6000bf45070 */
.L_x_8:
[----:B-1----:R-:W1:Y:S01]  /*04d0*/  SHFL.IDX PT, R2, R72, RZ, 0x1f ;  /* 0x00001fff48027589 */ /* 0x002e6200000e0000 */
[----:B------:R-:W-:-:S04]  /*04e0*/  UISETP.NE.AND UP1, UPT, UR8, 0x2, UPT ;  /* 0x000000020800788c */ /* 0x000fc8000bf25270 */
[----:B------:R-:W-:Y:S01]  /*04f0*/  USEL UR6, URZ, 0x1, UP1 ;  /* 0x00000001ff067887 */ /* 0x000fe20008800000 */
[----:B-1----:R-:W-:-:S13]  /*0500*/  ISETP.NE.AND P0, PT, R2, RZ, PT ;  /* 0x000000ff0200720c */ /* 0x002fda0003f05270 */
[----:B------:R-:W-:Y:S05]  /*0510*/  @P0 BRA `(.L_x_9) ;  /* 0x0000000000500947 */ /* 0x000fea0003800000 */
[----:B------:R-:W1:Y:S01]  /*0520*/  S2UR UR5, SR_CgaCtaId ;  /* 0x00000000000579c3 */ /* 0x000e620000008800 */
[----:B------:R-:W-:Y:S01]  /*0530*/  UMOV UR7, 0x400 ;  /* 0x0000040000077882 */ /* 0x000fe20000000000 */
[----:B------:R-:W-:Y:S01]  /*0540*/  UMOV UR4, 0x1 ;  /* 0x0000000100047882 */ /* 0x000fe20000000000 */
[----:B------:R-:W-:Y:S01]  /*0550*/  ELECT P0, URZ, PT ;  /* 0x0000000000ff782f */ /* 0x000fe20003800000 */
[----:B------:R-:W-:-:S04]  /*0560*/  UIADD3 UR10, UPT, UPT, -UR4, 0x100000, URZ ;  /* 0x00100000040a7890 */ /* 0x000fc8000fffe1ff */
[----:B------:R-:W-:Y:S02]  /*0570*/  USHF.L.U32 UR11, UR10, 0xb, URZ ;  /* 0x0000000b0a0b7899 */ /* 0x000fe400080006ff */
[----:B------:R-:W-:Y:S02]  /*0580*/  USHF.L.U32 UR10, UR10, 0x1, URZ ;  /* 0x000000010a0a7899 */ /* 0x000fe400080006ff */
[----:B-1----:R-:W-:Y:S01]  /*0590*/  ULEA UR5, UR5, UR7, 0x18 ;  /* 0x0000000705057291 */ /* 0x002fe2000f8ec0ff */
[----:B------:R-:W1:Y:S11]  /*05a0*/  FENCE.VIEW.ASYNC.S ;  /* 0x00000000000073c6 */ /* 0x000e760000000000 */
[----:B-1----:R1:W3:Y:S01]  /*05b0*/  SYNCS.EXCH.64 URZ, [UR5], UR10 ;  /* 0x0000000a05ff75b2 */ /* 0x0022e20008000100 */
[----:B------:R1:W4:Y:S01]  /*05c0*/  SYNCS.EXCH.64 URZ, [UR5+0x28], UR10 ;  /* 0x0000280a05ff75b2 */ /* 0x0003220008000100 */
[----:B------:R1:W1:Y:S01]  /*05d0*/  SYNCS.EXCH.64 URZ, [UR5+0x8], UR10 ;  /* 0x0000080a05ff75b2 */ /* 0x0002620008000100 */
[----:B------:R1:W1:Y:S01]  /*05e0*/  SYNCS.EXCH.64 URZ, [UR5+0x30], UR10 ;  /* 0x0000300a05ff75b2 */ /* 0x0002620008000100 */
[----:B------:R1:W1:Y:S01]  /*05f0*/  SYNCS.EXCH.64 URZ, [UR5+0x10], UR10 ;  /* 0x0000100a05ff75b2 */ /* 0x0002620008000100 */
[----:B------:R1:W1:Y:S01]  /*0600*/  SYNCS.EXCH.64 URZ, [UR5+0x38], UR10 ;  /* 0x0000380a05ff75b2 */ /* 0x0002620008000100 */
[----:B------:R1:W1:Y:S01]  /*0610*/  SYNCS.EXCH.64 URZ, [UR5+0x18], UR10 ;  /* 0x0000180a05ff75b2 */ /* 0x0002620008000100 */
[----:B------:R1:W1:Y:S01]  /*0620*/  SYNCS.EXCH.64 URZ, [UR5+0x40], UR10 ;  /* 0x0000400a05ff75b2 */ /* 0x0002620008000100 */
[----:B------:R1:W1:Y:S01]  /*0630*/  SYNCS.EXCH.64 URZ, [UR5+0x20], UR10 ;  /* 0x0000200a05ff75b2 */ /* 0x0002620008000100 */
[----:B------:R1:W1:Y:S01]  /*0640*/  SYNCS.EXCH.64 URZ, [UR5+0x48], UR10 ;  /* 0x0000480a05ff75b2 */ /* 0x0002620008000100 */
[----:B------:R-:W-:Y:S01]  /*0650*/  NOP ;  /* 0x0000000000007918 */ /* 0x000fe20000000000 */
.L_x_9:
[----:B------:R-:W2:Y:S01]  /*0660*/  SHFL.IDX PT, R2, R72, RZ, 0x1f ;  /* 0x00001fff48027589 */ /* 0x000ea200000e0000 */
[----:B------:R-:W-:Y:S01]  /*0670*/  NOP ;  /* 0x0000000000007918 */ /* 0x000fe20000000000 */
[----:B--2---:R-:W-:-:S13]  /*0680*/  ISETP.NE.AND P0, PT, R2, 0x1, PT ;  /* 0x000000010200780c */ /* 0x004fda0003f05270 */
[----:B------:R-:W-:Y:S05]  /*0690*/  @P0 BRA `(.L_x_10) ;  /* 0x0000000000580947 */ /* 0x000fea0003800000 */
[----:B------:R-:W2:Y:S01]  /*06a0*/  S2UR UR7, SR_CgaCtaId ;  /* 0x00000000000779c3 */ /* 0x000ea20000008800 */
[----:B------:R-:W-:Y:S01]  /*06b0*/  UMOV UR9, 0x400 ;  /* 0x0000040000097882 */ /* 0x000fe20000000000 */
[----:B-1----:R-:W-:Y:S01]  /*06c0*/  UMOV UR5, 0x20 ;  /* 0x0000002000057882 */ /* 0x002fe20000000000 */
[----:B------:R-:W-:Y:S01]  /*06d0*/  UMOV UR4, 0x80 ;  /* 0x0000008000047882 */ /* 0x000fe20000000000 */
[----:B------:R-:W-:-:S04]  /*06e0*/  UIADD3 UR10, UPT, UPT, -UR5, 0x100000, URZ ;  /* 0x00100000050a7890 */ /* 0x000fc8000fffe1ff */
[----:B------:R-:W-:Y:S02]  /*06f0*/  USHF.L.U32 UR11, UR10, 0xb, URZ ;  /* 0x0000000b0a0b7899 */ /* 0x000fe400080006ff */
[----:B------:R-:W-:Y:S02]  /*0700*/  USHF.L.U32 UR10, UR10, 0x1, URZ ;  /* 0x000000010a0a7899 */ /* 0x000fe400080006ff */
[----:B------:R-:W-:-:S04]  /*0710*/  UIADD3 UR4, UPT, UPT, -UR4, 0x100000, URZ ;  /* 0x0010000004047890 */ /* 0x000fc8000fffe1ff */
[----:B------:R-:W-:Y:S02]  /*0720*/  USHF.L.U32 UR5, UR4, 0xb, URZ ;  /* 0x0000000b04057899 */ /* 0x000fe400080006ff */
[----:B------:R-:W-:Y:S01]  /*0730*/  USHF.L.U32 UR4, UR4, 0x1, URZ ;  /* 0x0000000104047899 */ /* 0x000fe200080006ff */
[----:B------:R-:W-:Y:S01]  /*0740*/  ELECT P0, URZ, PT ;  /* 0x0000000000ff782f */ /* 0x000fe20003800000 */
[----:B--2---:R-:W-:Y:S01]  /*0750*/  ULEA UR7, UR7, UR9, 0x18 ;  /* 0x0000000907077291 */ /* 0x004fe2000f8ec0ff */
[----:B------:R-:W1:Y:S11]  /*0760*/  FENCE.VIEW.ASYNC.S ;  /* 0x00000000000073c6 */ /* 0x000e760000000000 */
[----:B-1----:R2:W1:Y:S01]  /*0770*/  SYNCS.EXCH.64 URZ, [UR7+0x50], UR10 ;  /* 0x0000500a07ff75b2 */ /* 0x0024620008000100 */
[----:B------:R2:W1:Y:S01]  /*0780*/  SYNCS.EXCH.64 URZ, [UR7+0x70], UR4 ;  /* 0x0000700407ff75b2 */ /* 0x0004620008000100 */
[----:B------:R2:W1:Y:S01]  /*0790*/  SYNCS.EXCH.64 URZ, [UR7+0x58], UR10 ;  /* 0x0000580a07ff75b2 */ /* 0x0004620008000100 */
[----:B------:R2:W1:Y:S01]  /*07a0*/  SYNCS.EXCH.64 URZ, [UR7+0x78], UR4 ;  /* 0x0000780407ff75b2 */ /* 0x0004620008000100 */
[----:B------:R2:W1:Y:S01]  /*07b0*/  SYNCS.EXCH.64 URZ, [UR7+0x60], UR10 ;  /* 0x0000600a07ff75b2 */ /* 0x0004620008000100 */
[----:B------:R2:W1:Y:S01]  /*07c0*/  SYNCS.EXCH.64 URZ, [UR7+0x80], UR4 ;  /* 0x0000800407ff75b2 */ /* 0x0004620008000100 */
[----:B------:R2:W1:Y:S01]  /*07d0*/  SYNCS.EXCH.64 URZ, [UR7+0x68], UR10 ;  /* 0x0000680a07ff75b2 */ /* 0x0004620008000100 */
[----:B------:R2:W1:Y:S02]  /*07e0*/  SYNCS.EXCH.64 URZ, [UR7+0x88], UR4 ;  /* 0x0000880407ff75b2 */ /* 0x0004640008000100 */
[----:B--2---:R-:W-:Y:S01]  /*07f0*/  NOP ;  /* 0x0000000000007918 */ /* 0x004fe20000000000 */
.L_x_10:
[----:B------:R-:W2:Y:S01]  /*0800*/  SHFL.IDX PT, R2, R72, RZ, 0x1f ;  /* 0x00001fff48027589 */ /* 0x000ea200000e0000 */
[----:B------:R-:W-:Y:S01]  /*0810*/  NOP ;  /* 0x0000000000007918 */ /* 0x000fe20000000000 */
[----:B--2---:R-:W-:-:S13]  /*0820*/  ISETP.NE.AND P0, PT, R2, 0x3, PT ;  /* 0x000000030200780c */ /* 0x004fda0003f05270 */
[----:B------:R-:W-:Y:S05]  /*0830*/  @P0 BRA `(.L_x_11) ;  /* 0x0000000000300947 */ /* 0x000fea0003800000 */
[----:B-1----:R-:W1:Y:S01]  /*0840*/  S2UR UR5, SR_CgaCtaId ;  /* 0x00000000000579c3 */ /* 0x002e620000008800 */
        /* <DEDUP_REMOVED lines=8> */
[----:B-1----:R2:W1:Y:S01]  /*08d0*/  SYNCS.EXCH.64 URZ, [UR5+0x90], UR10 ;  /* 0x0000900a05ff75b2 */ /* 0x0024620008000100 */
[----:B------:R2:W1:Y:S02]  /*08e0*/  SYNCS.EXCH.64 URZ, [UR5+0x98], UR10 ;  /* 0x0000980a05ff75b2 */ /* 0x0004640008000100 */
[----:B--2---:R-:W-:Y:S01]  /*08f0*/  NOP ;  /* 0x0000000000007918 */ /* 0x004fe20000000000 */
.L_x_11:
[----:B------:R-:W2:Y:S01]  /*0900*/  SHFL.IDX PT, R2, R72, RZ, 0x1f ;  /* 0x00001fff48027589 */ /* 0x000ea200000e0000 */
[----:B------:R-:W-:Y:S01]  /*0910*/  NOP ;  /* 0x0000000000007918 */ /* 0x000fe20000000000 */
[----:B--2---:R-:W-:-:S13]  /*0920*/  ISETP.NE.AND P0, PT, R2, 0x4, PT ;  /* 0x000000040200780c */ /* 0x004fda0003f05270 */
[----:B------:R-:W-:Y:S05]  /*0930*/  @P0 BRA `(.L_x_12) ;  /* 0x00000000004c0947 */ /* 0x000fea0003800000 */
[----:B-1----:R-:W1:Y:S01]  /*0940*/  S2UR UR5, SR_CgaCtaId ;  /* 0x00000000000579c3 */ /* 0x002e620000008800 */
[----:B------:R-:W-:Y:S01]  /*0950*/  UMOV UR9, 0x100 ;  /* 0x0000010000097882 */ /* 0x000fe20000000000 */
[----:B------:R-:W-:Y:S01]  /*0960*/  UMOV UR7, 0x400 ;  /* 0x0000040000077882 */ /* 0x000fe20000000000 */
[----:B------:R-:W-:Y:S01]  /*0970*/  USEL UR9, UR9, 0xe0, UP2 ;  /* 0x000000e009097887 */ /* 0x000fe20009000000 */
[----:B------:R-:W-:Y:S01]  /*0980*/  UMOV UR4, 0x1 ;  /* 0x0000000100047882 */ /* 0x000fe20000000000 */
[----:B------:R-:W-:Y:S01]  /*0990*/  ELECT P0, URZ, PT ;  /* 0x0000000000ff782f */ /* 0x000fe20003800000 */
[----:B------:R-:W-:-:S04]  /*09a0*/  UIADD3 UR10, UPT, UPT, -UR4, 0x100000, URZ ;  /* 0x00100000040a7890 */ /* 0x000fc8000fffe1ff */
[----:B------:R-:W-:Y:S02]  /*09b0*/  USHF.L.U32 UR11, UR10, 0xb, URZ ;  /* 0x0000000b0a0b7899 */ /* 0x000fe400080006ff */
[----:B------:R-:W-:Y:S02]  /*09c0*/  USHF.L.U32 UR10, UR10, 0x1, URZ ;  /* 0x000000010a0a7899 */ /* 0x000fe400080006ff */
[----:B------:R-:W-:-:S04]  /*09d0*/  UIADD3 UR12, UPT, UPT, -UR9, 0x100000, URZ ;  /* 0x00100000090c7890 */ /* 0x000fc8000fffe1ff */
[----:B------:R-:W-:Y:S02]  /*09e0*/  USHF.L.U32 UR13, UR12, 0xb, URZ ;  /* 0x0000000b0c0d7899 */ /* 0x000fe400080006ff */
[----:B------:R-:W-:Y:S02]  /*09f0*/  USHF.L.U32 UR12, UR12, 0x1, URZ ;  /* 0x000000010c0c7899 */ /* 0x000fe400080006ff */
[----:B-1----:R-:W-:Y:S01]  /*0a00*/  ULEA UR5, UR5, UR7, 0x18 ;  /* 0x0000000705057291 */ /* 0x002fe2000f8ec0ff */
[----:B------:R-:W1:Y:S11]  /*0a10*/  FENCE.VIEW.ASYNC.S ;  /* 0x00000000000073c6 */ /* 0x000e760000000000 */
[----:B-1----:R2:W1:Y:S01]  /*0a20*/  SYNCS.EXCH.64 URZ, [UR5+0xa0], UR10 ;  /* 0x0000a00a05ff75b2 */ /* 0x0024620008000100 */
[----:B------:R2:W1:Y:S01]  /*0a30*/  SYNCS.EXCH.64 URZ, [UR5+0xb0], UR12 ;  /* 0x0000b00c05ff75b2 */ /* 0x0004620008000100 */
[----:B------:R2:W1:Y:S01]  /*0a40*/  SYNCS.EXCH.64 URZ, [UR5+0xa8], UR10 ;  /* 0x0000a80a05ff75b2 */ /* 0x0004620008000100 */
[----:B------:R2:W1:Y:S02]  /*0a50*/  SYNCS.EXCH.64 URZ, [UR5+0xb8], UR12 ;  /* 0x0000b80c05ff75b2 */ /* 0x0004640008000100 */
[----:B--2---:R-:W-:Y:S01]  /*0a60*/  NOP ;  /* 0x0000000000007918 */ /* 0x004fe20000000000 */
.L_x_12:
        /* <DEDUP_REMOVED lines=26> */
.L_x_13:
        /* <DEDUP_REMOVED lines=18> */
.L_x_14:
[----:B-1----:R-:W1:Y:S01]  /*0d30*/  S2UR UR5, SR_CTAID.X ;  /* 0x00000000000579c3 */ /* 0x002e620000002500 */
[----:B------:R-:W-:-:S05]  /*0d40*/  CS2R.32 R68, SR_CgaSize ;  /* 0x0000000000447805 */ /* 0x000fca0000008a00 */
[----:B------:R-:W-:-:S05]  /*0d50*/  IMAD R68, R68, -0xa0, RZ ;  /* 0xffffff6044447824 */ /* 0x000fca00078e02ff */
[----:B------:R-:W-:-:S14]  /*0d60*/  R2UR UR9, R68 ;  /* 0x00000000440972ca */ /* 0x000fdc00000e0000 */
[----:B------:R-:W2:Y:S01]  /*0d70*/  LDCU UR9, c[0x0][UR9+0x2b0] ;  /* 0x00005600090977ac */ /* 0x000ea20008000800 */
[----:B------:R-:W-:Y:S01]  /*0d80*/  NOP ;  /* 0x0000000000007918 */ /* 0x000fe20000000000 */
[----:B------:R-:W-:-:S05]  /*0d90*/  CS2R.32 R68, SR_CgaSize ;  /* 0x0000000000447805 */ /* 0x000fca0000008a00 */
[----:B------:R-:W-:-:S05]  /*0da0*/  IMAD R68, R68, -0xa0, RZ ;  /* 0xffffff6044447824 */ /* 0x000fca00078e02ff */
[----:B------:R-:W-:-:S14]  /*0db0*/  R2UR UR7, R68 ;  /* 0x00000000440772ca */ /* 0x000fdc00000e0000 */
[----:B------:R-:W3:Y:S01]  /*0dc0*/  LDCU UR7, c[0x0][UR7+0x2b4] ;  /* 0x00005680070777ac */ /* 0x000ee20008000800 */
[----:B------:R-:W4:Y:S08]  /*0dd0*/  S2UR UR4, SR_CTAID.Y ;  /* 0x00000000000479c3 */ /* 0x000f300000002600 */
[----:B------:R-:W3:Y:S01]  /*0de0*/  LDC R9, c[0x0][0xb24] ;  /* 0x0002c900ff097b82 */ /* 0x000ee20000000800 */
[----:B-1----:R-:W-:-:S02]  /*0df0*/  I2FP.F32.U32 R4, UR5 ;  /* 0x0000000500047c45 */ /* 0x002fc40008201000 */
[----:B------:R-:W-:-:S05]  /*0e00*/  CS2R.32 R5, SR_CgaSize ;  /* 0x0000000000057805 */ /* 0x000fca0000008a00 */
[----:B------:R-:W-:-:S06]  /*0e10*/  IMAD R5, R5, -0xa0, RZ ;  /* 0xffffff6005057824 */ /* 0x000fcc00078e02ff */
[----:B------:R-:W1:Y:S01]  /*0e20*/  LDC R5, c[0x0][R5+0x2a0] ;  /* 0x0000a80005057b82 */ /* 0x000e620000000800 */
[----:B------:R-:W-:Y:S01]  /*0e30*/  MOV R21, UR5 ;  /* 0x0000000500157c02 */ /* 0x000fe20008000f00 */
[----:B--2---:R-:W-:Y:S01]  /*0e40*/  FMUL R4, R4, UR9 ;  /* 0x0000000904047c20 */ /* 0x004fe20008400000 */
[----:B----4-:R-:W-:Y:S02]  /*0e50*/  I2FP.F32.U32 R2, UR4 ;  /* 0x0000000400027c45 */ /* 0x010fe40008201000 */
[----:B------:R-:W-:-:S05]  /*0e60*/  CS2R.32 R3, SR_CgaSize ;  /* 0x0000000000037805 */ /* 0x000fca0000008a00 */
[----:B------:R-:W-:-:S06]  /*0e70*/  IMAD R3, R3, -0xa0, RZ ;  /* 0xffffff6003037824 */ /* 0x000fcc00078e02ff */
[----:B------:R-:W2:Y:S01]  /*0e80*/  LDC R3, c[0x0][R3+0x2a4] ;  /* 0x0000a90003037b82 */ /* 0x000ea20000000800 */
[----:B------:R-:W4:Y:S01]  /*0e90*/  F2I.U32.TRUNC.NTZ R68, R4 ;  /* 0x0000000400447305 */ /* 0x000f22000020f000 */
[----:B------:R-:W-:Y:S01]  /*0ea0*/  MOV R20, UR4 ;  /* 0x0000000400147c02 */ /* 0x000fe20008000f00 */
[----:B---3--:R-:W-:-:S05]  /*0eb0*/  FMUL R2, R2, UR7 ;  /* 0x0000000702027c20 */ /* 0x008fca0008400000 */
[----:B------:R-:W-:Y:S01]  /*0ec0*/  BAR.SYNC.DEFER_BLOCKING 0x0 ;  /* 0x0000000000007b1d */ /* 0x000fe20000010000 */
[----:B------:R-:W-:-:S05]  /*0ed0*/  ISETP.GE.AND P0, PT, R9, 0x1, PT ;  /* 0x000000010900780c */ /* 0x000fca0003f06270 */
[----:B------:R-:W3:Y:S02]  /*0ee0*/  F2I.U32.TRUNC.NTZ R66, R2 ;  /* 0x0000000200427305 */ /* 0x000ee4000020f000 */
[----:B------:R-:W2:Y:S01]  /*0ef0*/  S2UR UR36, SR_CTAID.Z ;  /* 0x00000000002479c3 */ /* 0x000ea20000002700 */
[----:B----4-:R-:W-:-:S05]  /*0f00*/  IADD3 R68, PT, PT, -R68, RZ, RZ ;  /* 0x000000ff44447210 */ /* 0x010fca0007ffe1ff */
[----:B-1----:R-:W-:Y:S01]  /*0f10*/  IMAD R68, R5, R68, UR5 ;  /* 0x0000000505447e24 */ /* 0x002fe2000f8e0244 */
[----:B---3--:R-:W-:-:S05]  /*0f20*/  IADD3 R66, PT, PT, -R66, RZ, RZ ;  /* 0x000000ff42427210 */ /* 0x008fca0007ffe1ff */
[----:B--2---:R-:W-:Y:S01]  /*0f30*/  IMAD R66, R3, R66, UR4 ;  /* 0x0000000403427e24 */ /* 0x004fe2000f8e0242 */
[----:B------:R-:W-:Y:S06]  /*0f40*/  @!P0 BRA `(.L_x_15) ;  /* 0x0000000000b88947 */ /* 0x000fec0003800000 */
[----:B------:R-:W1:Y:S01]  /*0f50*/  LDC.64 R4, c[0x0][0xb18] ;  /* 0x0002c600ff047b82 */ /* 0x000e620000000a00 */
[----:B------:R-:W-:-:S07]  /*0f60*/  ISETP.NE.AND P0, PT, R9, 0x1, PT ;  /* 0x000000010900780c */ /* 0x000fce0003f05270 */
[----:B------:R-:W2:Y:S08]  /*0f70*/  LDC R10, c[0x0][0xb0c] ;  /* 0x0002c300ff0a7b82 */ /* 0x000eb00000000800 */
[----:B------:R-:W3:Y:S08]  /*0f80*/  LDC R11, c[0x0][0x370] ;  /* 0x0000dc00ff0b7b82 */ /* 0x000ef00000000800 */
[----:B------:R-:W4:Y:S01]  /*0f90*/  LDC R12, c[0x0][0x374] ;  /* 0x0000dd00ff0c7b82 */ /* 0x000f220000000800 */
[----:B-1----:R-:W-:-:S07]  /*0fa0*/  ISETP.NE.AND P1, PT, R4, 0x1, PT ;  /* 0x000000010400780c */ /* 0x002fce0003f25270 */
[----:B------:R-:W3:Y:S01]  /*0fb0*/  LDC.64 R6, c[0x0][0xb10] ;  /* 0x0002c400ff067b82 */ /* 0x000ee20000000a00 */
[----:B--2---:R-:W-:-:S07]  /*0fc0*/  ISETP.NE.AND P2, PT, R10, 0x1, PT ;  /* 0x000000010a00780c */ /* 0x004fce0003f45270 */
[----:B------:R-:W1:Y:S08]  /*0fd0*/  LDC R8, c[0x0][0xb20] ;  /* 0x0002c800ff087b82 */ /* 0x000e700000000800 */
[----:B------:R-:W2:Y:S01]  /*0fe0*/  LDC.64 R2, c[0x0][0xb28] ;  /* 0x0002ca00ff027b82 */ /* 0x000ea20000000a00 */
[----:B----4-:R-:W-:-:S04]  /*0ff0*/  IMAD.HI.U32 R13, R12, R5, RZ ;  /* 0x000000050c0d7227 */ /* 0x010fc800078e00ff */
[----:B------:R-:W-:-:S04]  /*1000*/  IMAD.HI.U32 R5, R20, R5, RZ ;  /* 0x0000000514057227 */ /* 0x000fc800078e00ff */
[----:B---3--:R-:W-:-:S04]  /*1010*/  IMAD.HI.U32 R14, R11, R6, RZ ;  /* 0x000000060b0e7227 */ /* 0x008fc800078e00ff */
[C---:B------:R-:W-:Y:S01]  /*1020*/  IMAD.HI.U32 R16, R21.reuse, R6, RZ ;  /* 0x0000000615107227 */ /* 0x040fe200078e00ff */
[-C--:B------:R-:W-:Y:S02]  /*1030*/  @P2 SHF.R.U32.HI R11, RZ, R7.reuse, R14 ;  /* 0x00000007ff0b2219 */ /* 0x080fe4000001160e */
[-C--:B-1----:R-:W-:Y:S02]  /*1040*/  @P1 SHF.R.U32.HI R12, RZ, R8.reuse, R13 ;  /* 0x00000008ff0c1219 */ /* 0x082fe4000001160d */
[----:B------:R-:W-:Y:S02]  /*1050*/  SHF.R.U32.HI R5, RZ, R8, R5 ;  /* 0x00000008ff057219 */ /* 0x000fe40000011605 */
[----:B------:R-:W-:Y:S02]  /*1060*/  SHF.R.U32.HI R16, RZ, R7, R16 ;  /* 0x00000007ff107219 */ /* 0x000fe40000011610 */
[----:B------:R-:W-:Y:S01]  /*1070*/  SEL R5, R20, R5, !P1 ;  /* 0x0000000514057207 */ /* 0x000fe20004800000 */
[----:B--2---:R-:W-:Y:S01]  /*1080*/  IMAD.HI.U32 R14, R12, R2, RZ ;  /* 0x000000020c0e7227 */ /* 0x004fe200078e00ff */
[----:B------:R-:W-:-:S02]  /*1090*/  SEL R7, R21, R16, !P2 ;  /* 0x0000001015077207 */ /* 0x000fc40005000000 */
[----:B------:R-:W-:Y:S01]  /*10a0*/  IADD3 R13, PT, PT, -R5, RZ, RZ ;  /* 0x000000ff050d7210 */ /* 0x000fe20007ffe1ff */
[----:B------:R-:W-:Y:S01]  /*10b0*/  IMAD.HI.U32 R6, R11, R2, RZ ;  /* 0x000000020b067227 */ /* 0x000fe200078e00ff */
[----:B------:R-:W-:-:S03]  /*10c0*/  @P0 SHF.R.U32.HI R12, RZ, R3, R14 ;  /* 0x00000003ff0c0219 */ /* 0x000fc6000001160e */
[----:B------:R-:W-:Y:S01]  /*10d0*/  IMAD R13, R4, R13, R20 ;  /* 0x0000000d040d7224 */ /* 0x000fe200078e0214 */
[----:B------:R-:W-:Y:S01]  /*10e0*/  @P0 SHF.R.U32.HI R11, RZ, R3, R6 ;  /* 0x00000003ff0b0219 */ /* 0x000fe20000011606 */
[----:B------:R-:W-:-:S04]  /*10f0*/  IMAD R12, R12, R9, RZ ;  /* 0x000000090c0c7224 */ /* 0x000fc800078e02ff */
[----:B------:R-:W-:Y:S01]  /*1100*/  IMAD R6, R11, R9, RZ ;  /* 0x000000090b067224 */ /* 0x000fe200078e02ff */
[----:B------:R-:W-:-:S04]  /*1110*/  ISETP.GE.AND P1, PT, R5, R12, PT ;  /* 0x0000000c0500720c */ /* 0x000fc80003f26270 */
[----:B------:R-:W-:Y:S01]  /*1120*/  ISETP.GE.OR P1, PT, R7, R6, P1 ;  /* 0x000000060700720c */ /* 0x000fe20000f26670 */
[----:B------:R-:W-:-:S05]  /*1130*/  IMAD.HI.U32 R6, R5, R2, RZ ;  /* 0x0000000205067227 */ /* 0x000fca00078e00ff */
[----:B------:R-:W-:-:S04]  /*1140*/  SHF.R.U32.HI R6, RZ, R3, R6 ;  /* 0x00000003ff067219 */ /* 0x000fc80000011606 */
[----:B------:R-:W-:-:S03]  /*1150*/  SEL R6, R5, R6, !P0 ;  /* 0x0000000605067207 */ /* 0x000fc60004000000 */
[----:B------:R-:W-:Y:S01]  /*1160*/  @!P1 IMAD.HI.U32 R8, R7, R2, RZ ;  /* 0x0000000207089227 */ /* 0x000fe200078e00ff */
[----:B------:R-:W-:-:S04]  /*1170*/  IADD3 R2, PT, PT, -R6, RZ, RZ ;  /* 0x000000ff06027210 */ /* 0x000fc80007ffe1ff */
[----:B------:R-:W-:Y:S01]  /*1180*/  @!P1 SHF.R.U32.HI R8, RZ, R3, R8 ;  /* 0x00000003ff089219 */ /* 0x000fe20000011608 */
[----:B------:R-:W-:-:S03]  /*1190*/  IMAD R2, R9, R2, R5 ;  /* 0x0000000209027224 */ /* 0x000fc600078e0205 */
[----:B------:R-:W-:-:S05]  /*11a0*/  @!P1 SEL R3, R7, R8, !P0 ;  /* 0x0000000807039207 */ /* 0x000fca0004000000 */
[--C-:B------:R-:W-:Y:S02]  /*11b0*/  @!P1 IMAD.IADD R6, R6, 0x1, -R3.reuse ;  /* 0x0000000106069824 */ /* 0x100fe400078e0a03 */
[----:B------:R-:W-:Y:S01]  /*11c0*/  @!P1 IMAD R3, R2, R11, R3 ;  /* 0x0000000b02039224 */ /* 0x000fe200078e0203 */
[----:B------:R-:W-:Y:S01]  /*11d0*/  IADD3 R2, PT, PT, -R7, RZ, RZ ;  /* 0x000000ff07027210 */ /* 0x000fe20007ffe1ff */
[----:B------:R-:W-:Y:S02]  /*11e0*/  @!P1 IMAD R5, R6, R9, R7 ;  /* 0x0000000906059224 */ /* 0x000fe400078e0207 */
[----:B------:R-:W-:Y:S02]  /*11f0*/  @!P1 IMAD.MOV.U32 R7, RZ, RZ, R3 ;  /* 0x000000ffff079224 */ /* 0x000fe400078e0003 */
[----:B------:R-:W-:Y:S02]  /*1200*/  IMAD R2, R10, R2, R21 ;  /* 0x000000020a027224 */ /* 0x000fe400078e0215 */
[----:B------:R-:W-:-:S02]  /*1210*/  IMAD R20, R5, R4, R13 ;  /* 0x0000000405147224 */ /* 0x000fc400078e020d */
[----:B------:R-:W-:Y:S02]  /*1220*/  IMAD R21, R7, R10, R2 ;  /* 0x0000000a07157224 */ /* 0x000fe400078e0202 */
.L_x_15:
[----:B------:R-:W1:Y:S01]  /*1230*/  LDCU UR4, c[0x0][0xb30] ;  /* 0x00016600ff0477ac */ /* 0x000e620008000800 */
[----:B------:R-:W2:Y:S08]  /*1240*/  S2UR UR37, SR_CgaCtaId ;  /* 0x00000000002579c3 */ /* 0x000eb00000008800 */
[----:B------:R-:W3:Y:S01]  /*1250*/  LDC R26, c[0x0][0xb24] ;  /* 0x0002c900ff1a7b82 */ /* 0x000ee20000000800 */
[----:B-1----:R-:W-:-:S09]  /*1260*/  UISETP.NE.AND UP1, UPT, UR4, 0x1, UPT ;  /* 0x000000010400788c */ /* 0x002fd2000bf25270 */
[----:B--2---:R-:W-:Y:S05]  /*1270*/  BRA.U UP1, `(.L_x_16) ;  /* 0x0000000101407547 */ /* 0x004fea000b800000 */
[----:B------:R-:W1:Y:S08]  /*1280*/  LDC.64 R4, c[0x0][0xb10] ;  /* 0x0002c400ff047b82 */ /* 0x000e700000000a00 */
[----:B------:R-:W2:Y:S08]  /*1290*/  LDC.64 R2, c[0x0][0xb18] ;  /* 0x0002c600ff027b82 */ /* 0x000eb00000000a00 */
[----:B------:R-:W4:Y:S08]  /*12a0*/  LDC R6, c[0x0][0xb20] ;  /* 0x0002c800ff067b82 */ /* 0x000f300000000800 */
[----:B------:R-:W3:Y:S01]  /*12b0*/  LDC R8, c[0x0][0xb0c] ;  /* 0x0002c300ff087b82 */ /* 0x000ee20000000800 */
[----:B-1----:R-:W-:-:S05]  /*12c0*/  IMAD.HI.U32 R4, R21, R4, RZ ;  /* 0x0000000415047227 */ /* 0x002fca00078e00ff */
[----:B------:R-:W-:Y:S01]  /*12d0*/  SHF.R.U32.HI R4, RZ, R5, R4 ;  /* 0x00000005ff047219 */ /* 0x000fe20000011604 */
[----:B--2---:R-:W-:Y:S01]  /*12e0*/  IMAD.HI.U32 R3, R20, R3, RZ ;  /* 0x0000000314037227 */ /* 0x004fe200078e00ff */
[----:B------:R-:W-:-:S04]  /*12f0*/  ISETP.NE.AND P0, PT, R2, 0x1, PT ;  /* 0x000000010200780c */ /* 0x000fc80003f05270 */
[----:B----4-:R-:W-:-:S04]  /*1300*/  SHF.R.U32.HI R3, RZ, R6, R3 ;  /* 0x00000006ff037219 */ /* 0x010fc80000011603 */
[----:B------:R-:W-:Y:S02]  /*1310*/  SEL R3, R20, R3, !P0 ;  /* 0x0000000314037207 */ /* 0x000fe40004000000 */
[----:B---3--:R-:W-:-:S04]  /*1320*/  ISETP.NE.AND P1, PT, R8, 0x1, PT ;  /* 0x000000010800780c */ /* 0x008fc80003f25270 */
[----:B------:R-:W-:-:S05]  /*1330*/  SEL R4, R21, R4, !P1 ;  /* 0x0000000415047207 */ /* 0x000fca0004800000 */
[----:B------:R-:W-:Y:S02]  /*1340*/  IMAD.IADD R5, R3, 0x1, -R4 ;  /* 0x0000000103057824 */ /* 0x000fe400078e0a04 */
[----:B------:R-:W-:Y:S02]  /*1350*/  IMAD.IADD R3, R4, 0x1, -R3 ;  /* 0x0000000104037824 */ /* 0x000fe400078e0a03 */
[----:B------:R-:W-:Y:S02]  /*1360*/  IMAD R21, R5, R8, R21 ;  /* 0x0000000805157224 */ /* 0x000fe400078e0215 */
[----:B------:R-:W-:-:S07]  /*1370*/  IMAD R20, R3, R2, R20 ;  /* 0x0000000203147224 */ /* 0x000fce00078e0214 */
.L_x_16:
[----:B------:R-:W-:Y:S01]  /*1380*/  BAR.SYNC.DEFER_BLOCKING 0x0 ;  /* 0x0000000000007b1d */ /* 0x000fe20000010000 */
[----:B------:R-:W-:Y:S01]  /*1390*/  UISETP.NE.AND UP1, UPT, UR8, 0x2, UPT ;  /* 0x000000020800788c */ /* 0x000fe2000bf25270 */
[----:B------:R-:W-:Y:S02]  /*13a0*/  ISETP.NE.OR P5, PT, R0, 0x2, !P5 ;  /* 0x000000020000780c */ /* 0x000fe40006fa5670 */
[----:B------:R-:W-:-:S06]  /*13b0*/  LOP3.LUT R2, R81, 0x1f, RZ, 0xc0, !PT ;  /* 0x0000001f51027812 */ /* 0x000fcc00078ec0ff */
[----:B------:R-:W-:Y:S05]  /*13c0*/  BRA.U UP1, `(.L_x_17) ;  /* 0x0000001101847547 */ /* 0x000fea000b800000 */
[----:B------:R-:W1:Y:S01]  /*13d0*/  LDCU UR13, c[0x0][0x38c] ;  /* 0x00007180ff0d77ac */ /* 0x000e620008000800 */
[----:B------:R-:W2:Y:S01]  /*13e0*/  LDC R9, c[0x0][0x370] ;  /* 0x0000dc00ff097b82 */ /* 0x000ea20000000800 */
[----:B------:R-:W-:Y:S01]  /*13f0*/  PLOP3.LUT P1, PT, PT, PT, UP2, 0x80, 0x8 ;  /* 0x000000000008781c */ /* 0x000fe20003f2f028 */
[----:B------:R-:W-:Y:S01]  /*1400*/  HFMA2 R12, -RZ, RZ, 0, 0 ;  /* 0x00000000ff0c7431 */ /* 0x000fe200000001ff */
[----:B------:R-:W-:Y:S01]  /*1410*/  ISETP.EQ.OR P4, PT, R2, RZ, P5 ;  /* 0x000000ff0200720c */ /* 0x000fe20002f82670 */
[----:B------:R-:W-:Y:S01]  /*1420*/  IMAD.MOV.U32 R15, RZ, RZ, 0x1 ;  /* 0x00000001ff0f7424 */ /* 0x000fe200078e00ff */
[----:B------:R-:W-:Y:S01]  /*1430*/  PLOP3.LUT P1, PT, P1, PT, PT, 0x8, 0x80 ;  /* 0x000000000080781c */ /* 0x000fe20000f2e170 */
[----:B------:R-:W-:Y:S01]  /*1440*/  IMAD.MOV.U32 R14, RZ, RZ, RZ ;  /* 0x000000ffff0e7224 */ /* 0x000fe200078e00ff */
[----:B------:R-:W-:Y:S01]  /*1450*/  MOV R8, 0x1 ;  /* 0x0000000100087802 */ /* 0x000fe20000000f00 */
[----:B------:R-:W4:Y:S01]  /*1460*/  LDC R0, c[0x0][0x374] ;  /* 0x0000dd00ff007b82 */ /* 0x000f220000000800 */
[----:B------:R-:W-:Y:S01]  /*1470*/  IMAD.MOV.U32 R10, RZ, RZ, RZ ;  /* 0x000000ffff0a7224 */ /* 0x000fe200078e00ff */
[----:B------:R-:W2:Y:S01]  /*1480*/  LDCU.64 UR22, c[0x0][0x348] ;  /* 0x00006900ff1677ac */ /* 0x000ea20008000a00 */
[----:B------:R-:W-:Y:S01]  /*1490*/  UMOV UR6, URZ ;  /* 0x000000ff00067c82 */ /* 0x000fe20008000000 */
[----:B-1----:R-:W-:-:S04]  /*14a0*/  UIADD3 UR5, UPT, UPT, UR13, 0x1f, URZ ;  /* 0x0000001f0d057890 */ /* 0x002fc8000fffe0ff */
[----:B------:R-:W-:-:S04]  /*14b0*/  USHF.R.S32.HI UR4, URZ, 0x1f, UR5 ;  /* 0x0000001fff047899 */ /* 0x000fc80008011405 */
[----:B------:R-:W-:-:S04]  /*14c0*/  ULEA.HI UR4, UR4, UR5, URZ, 0x5 ;  /* 0x0000000504047291 */ /* 0x000fc8000f8f28ff */
[----:B------:R-:W-:Y:S02]  /*14d0*/  USHF.R.S32.HI UR15, URZ, 0x5, UR4 ;  /* 0x00000005ff0f7899 */ /* 0x000fe40008011404 */
[----:B------:R-:W-:Y:S02]  /*14e0*/  UIADD3 UR4, UPT, UPT, UR13, -0x1, URZ ;  /* 0xffffffff0d047890 */ /* 0x000fe4000fffe0ff */
[----:B------:R-:W-:Y:S02]  /*14f0*/  UISETP.LT.U32.AND UP0, UPT, UR15, 0x5, UPT ;  /* 0x000000050f00788c */ /* 0x000fe4000bf01070 */
[----:B------:R-:W-:Y:S02]  /*1500*/  UISETP.GE.U32.AND UP1, UPT, UR4, -0x3f, UPT ;  /* 0xffffffc10400788c */ /* 0x000fe4000bf26070 */
[----:B------:R-:W-:Y:S02]  /*1510*/  USEL UR14, UR15, 0x5, UP0 ;  /* 0x000000050f0e7887 */ /* 0x000fe40008000000 */
[----:B------:R-:W-:-:S02]  /*1520*/  UIADD3 UR13, UPT, UPT, UR13, 0x3e, URZ ;  /* 0x0000003e0d0d7890 */ /* 0x000fc4000fffe0ff */
[----:B------:R-:W-:Y:S02]  /*1530*/  UIADD3 UR5, UPT, UPT, UR14, -0x1, URZ ;  /* 0xffffffff0e057890 */ /* 0x000fe4000fffe0ff */
[----:B------:R-:W-:-:S03]  /*1540*/  UIADD3 UR7, UPT, UPT, UR15, -UR14, URZ ;  /* 0x8000000e0f077290 */ /* 0x000fc6000fffe0ff */
[----:B------:R-:W-:-:S04]  /*1550*/  @UP1 UIADD3 UR5, UPT, UPT, UR14, URZ, URZ ;  /* 0x000000ff0e051290 */ /* 0x000fc8000fffe0ff */
[----:B--2---:R-:W-:-:S12]  /*1560*/  UIADD3 UR5, UPT, UPT, UR5, 0x1, URZ ;  /* 0x0000000105057890 */ /* 0x004fd8000fffe0ff */
.L_x_35:
[----:B------:R-:W-:Y:S01]  /*1570*/  UISETP.NE.AND UP0, UPT, UR37, URZ, UPT ;  /* 0x000000ff2500728c */ /* 0x000fe2000bf05270 */
[----:B------:R-:W1:Y:S08]  /*1580*/  S2UR UR37, SR_CgaCtaId ;  /* 0x00000000002579c3 */ /* 0x000e700000008800 */
[----:B------:R-:W-:Y:S05]  /*1590*/  BRA.U UP0, `(.L_x_18) ;  /* 0x0000000100347547 */ /* 0x000fea000b800000 */
[----:B------:R-:W2:Y:S01]  /*15a0*/  S2R R2, SR_CgaCtaId ;  /* 0x0000000000027919 */ /* 0x000ea20000008800 */
[----:B------:R-:W-:-:S04]  /*15b0*/  MOV R3, 0x400 ;  /* 0x0000040000037802 */ /* 0x000fc80000000f00 */
[----:B--2---:R-:W-:Y:S02]  /*15c0*/  LEA R3, R2, R3, 0x18 ;  /* 0x0000000302037211 */ /* 0x004fe400078ec0ff */
[----:B------:R-:W-:-:S03]  /*15d0*/  SHF.L.U32 R2, R8, 0x1f, RZ ;  /* 0x0000001f08027819 */ /* 0x000fc600000006ff */
[----:B------:R-:W-:-:S04]  /*15e0*/  IMAD R3, R10, 0x8, R3 ;  /* 0x000000080a037824 */ /* 0x000fc800078e0203 */
[----:B------:R-:W2:Y:S02]  /*15f0*/  SYNCS.PHASECHK.TRANS64.TRYWAIT P0, [R3+URZ+0x110], R2 ;  /* 0x00011002030075a7 */ /* 0x000ea400080011ff */
[----:B--2---:R-:W-:Y:S05]  /*1600*/  @!P0 BRA `(.L_x_19) ;  /* 0x0000006800e48947 */ /* 0x004fea0003800000 */
.L_x_132:
[----:B------:R-:W-:Y:S01]  /*1610*/  VIADD R10, R10, 0x1 ;  /* 0x000000010a0a7836 */ /* 0x000fe20000000000 */
[----:B------:R2:W-:Y:S04]  /*1620*/  SYNCS.ARRIVE.TRANS64.A1T0 RZ, [R3+URZ+0x100], RZ ;  /* 0x000100ff03ff79a7 */ /* 0x0005e800081000ff */
[----:B------:R-:W-:-:S04]  /*1630*/  ISETP.NE.AND P0, PT, R10, 0x2, PT ;  /* 0x000000020a00780c */ /* 0x000fc80003f05270 */
[----:B------:R-:W-:Y:S02]  /*1640*/  SEL R10, R10, RZ, P0 ;  /* 0x000000ff0a0a7207 */ /* 0x000fe40000000000 */
[----:B--2---:R-:W-:-:S04]  /*1650*/  SEL R3, RZ, 0x1, P0 ;  /* 0x00000001ff037807 */ /* 0x004fc80000000000 */
[----:B------:R-:W-:-:S07]  /*1660*/  LOP3.LUT R8, R8, R3, RZ, 0x3c, !PT ;  /* 0x0000000308087212 */ /* 0x000fce00078e3cff */
.L_x_18:
[----:B------:R-:W-:Y:S01]  /*1670*/  UMOV UR4, 0x400 ;  /* 0x0000040000047882 */ /* 0x000fe20000000000 */
[----:B------:R-:W-:Y:S01]  /*1680*/  SHF.L.U32 R2, R15, 0x1f, RZ ;  /* 0x0000001f0f027819 */ /* 0x000fe200000006ff */
[----:B-1----:R-:W-:Y:S01]  /*1690*/  ULEA UR4, UR37, UR4, 0x18 ;  /* 0x0000000425047291 */ /* 0x002fe2000f8ec0ff */
[----:B------:R-:W-:Y:S01]  /*16a0*/  R2UR UR35, R21 ;  /* 0x00000000152372ca */ /* 0x000fe200000e0000 */
[----:B------:R-:W-:Y:S01]  /*16b0*/  UISETP.GE.U32.AND UP0, UPT, UR13, 0x3f, UPT ;  /* 0x0000003f0d00788c */ /* 0x000fe2000bf06070 */
[----:B------:R-:W-:Y:S01]  /*16c0*/  R2UR UR11, R20 ;  /* 0x00000000140b72ca */ /* 0x000fe200000e0000 */
[----:B------:R-:W-:Y:S01]  /*16d0*/  ULEA UR8, UR6, UR4, 0x3 ;  /* 0x0000000406087291 */ /* 0x000fe2000f8e18ff */
[----:B------:R-:W-:-:S08]  /*16e0*/  UMOV UR24, URZ ;  /* 0x000000ff00187c82 */ /* 0x000fd00008000000 */
[----:B------:R1:W2:Y:S01]  /*16f0*/  SYNCS.PHASECHK.TRANS64.TRYWAIT P0, [UR8+0x28], R2 ;  /* 0x00002802ff0075a7 */ /* 0x0002a20008001108 */
[----:B------:R-:W-:Y:S02]  /*1700*/  USHF.L.U32 UR35, UR35, 0x7, URZ ;  /* 0x0000000723237899 */ /* 0x000fe400080006ff */
[----:B------:R-:W-:Y:S01]  /*1710*/  USHF.L.U32 UR11, UR11, 0x6, URZ ;  /* 0x000000060b0b7899 */ /* 0x000fe200080006ff */
[----:B------:R-:W-:Y:S11]  /*1720*/  BRA.U !UP0, `(.L_x_20) ;  /* 0x0000000108a87547 */ /* 0x000ff6000b800000 */
[----:B------:R-:W-:Y:S01]  /*1730*/  UMOV UR16, URZ ;  /* 0x000000ff00107c82 */ /* 0x000fe20008000000 */
[----:B------:R-:W-:-:S05]  /*1740*/  UMOV UR17, UR6 ;  /* 0x0000000600117c82 */ /* 0x000fca0008000000 */
.L_x_25:
[----:B-1----:R-:W-:Y:S01]  /*1750*/  ULEA UR33, UR17, UR4, 0x3 ;  /* 0x0000000411217291 */ /* 0x002fe2000f8e18ff */
[----:B--2---:R-:W-:Y:S01]  /*1760*/  @!P5 MOV R3, 0x6000 ;  /* 0x000060000003d802 */ /* 0x004fe20000000f00 */
[----:B--2---:R-:W-:Y:S10]  /*1770*/  @P0 BRA `(.L_x_21) ;  /* 0x00000000000c0947 */ /* 0x004ff40003800000 */
[----:B------:R-:W-:-:S04]  /*1780*/  SHF.L.U32 R5, R15, 0x1f, RZ ;  /* 0x0000001f0f057819 */ /* 0x000fc800000006ff */
[----:B------:R-:W2:Y:S02]  /*1790*/  SYNCS.PHASECHK.TRANS64.TRYWAIT P0, [UR33+0x28], R5 ;  /* 0x00002805ff0075a7 */ /* 0x000ea40008001121 */
[----:B--2---:R-:W-:Y:S05]  /*17a0*/  @!P0 BRA `(.L_x_22) ;  /* 0x0000006800908947 */ /* 0x004fea0003800000 */
.L_x_21:
[----:B------:R2:W-:Y:S01]  /*17b0*/  @!P5 SYNCS.ARRIVE.TRANS64 RZ, [UR33], R3 ;  /* 0x00000003ffffd9a7 */ /* 0x0005e20008000021 */
[----:B------:R-:W-:Y:S04]  /*17c0*/  BSSY.RECONVERGENT B0, `(.L_x_23) ;  /* 0x0000003000007945 */ /* 0x000fe80003800200 */
[----:B------:R-:W-:Y:S05]  /*17d0*/  @P4 BRA `(.L_x_24) ;  /* 0x0000000000044947 */ /* 0x000fea0003800000 */
[----:B------:R-:W-:Y:S05]  /*17e0*/  BPT.TRAP 0x1 ;  /* 0x000000040000795c */ /* 0x000fea0000300000 */
.L_x_24:
[----:B------:R-:W-:Y:S05]  /*17f0*/  BSYNC.RECONVERGENT B0 ;  /* 0x0000000000007941 */ /* 0x000fea0003800200 */
.L_x_23:
[----:B------:R-:W-:Y:S02]  /*1800*/  UIADD3 UR6, UPT, UPT, UR17, 0x1, URZ ;  /* 0x0000000111067890 */ /* 0x000fe4000fffe0ff */
[----:B------:R-:W-:Y:S02]  /*1810*/  ULEA UR32, UR17, UR4, 0xe ;  /* 0x0000000411207291 */ /* 0x000fe4000f8e70ff */
[----:B------:R-:W-:Y:S02]  /*1820*/  UISETP.NE.AND UP0, UPT, UR6, 0x5, UPT ;  /* 0x000000050600788c */ /* 0x000fe4000bf05270 */
[----:B------:R-:W-:Y:S02]  /*1830*/  UIADD3 UR26, UP1, UPT, UR22, 0x80, URZ ;  /* 0x00000080161a7890 */ /* 0x000fe4000ff3e0ff */
[----:B------:R-:W-:Y:S02]  /*1840*/  USEL UR9, URZ, 0x1, UP0 ;  /* 0x00000001ff097887 */ /* 0x000fe40008000000 */
[----:B------:R-:W-:-:S02]  /*1850*/  USEL UR6, UR6, URZ, UP0 ;  /* 0x000000ff06067287 */ /* 0x000fc40008000000 */
[----:B------:R-:W-:Y:S02]  /*1860*/  UIADD3 UR20, UP0, UPT, UR22, 0x180, URZ ;  /* 0x0000018016147890 */ /* 0x000fe4000ff1e0ff */
[----:B------:R-:W-:Y:S01]  /*1870*/  ULEA UR8, UR6, UR4, 0x3 ;  /* 0x0000000406087291 */ /* 0x000fe2000f8e18ff */
[----:B------:R-:W-:Y:S01]  /*1880*/  LOP3.LUT R15, R15, UR9, RZ, 0x3c, !PT ;  /* 0x000000090f0f7c12 */ /* 0x000fe2000f8e3cff */
[----:B------:R-:W-:Y:S02]  /*1890*/  USHF.L.U32 UR34, UR16, 0x5, URZ ;  /* 0x0000000510227899 */ /* 0x000fe400080006ff */
[----:B------:R-:W-:Y:S01]  /*18a0*/  UIADD3.X UR27, UPT, UPT, URZ, UR23, URZ, UP1, !UPT ;  /* 0x00000017ff1b7290 */ /* 0x000fe20008ffe4ff */
[----:B-1----:R-:W-:Y:S01]  /*18b0*/  SHF.L.U32 R2, R15, 0x1f, RZ ;  /* 0x0000001f0f027819 */ /* 0x002fe200000006ff */
[----:B------:R-:W-:Y:S02]  /*18c0*/  UIADD3 UR32, UPT, UPT, UR32, 0x8400, URZ ;  /* 0x0000840020207890 */ /* 0x000fe4000fffe0ff */
[----:B------:R-:W-:Y:S01]  /*18d0*/  UIADD3.X UR21, UPT, UPT, URZ, UR23, URZ, UP0, !UPT ;  /* 0x00000017ff157290 */ /* 0x000fe200087fe4ff */
[----:B------:R1:W1:Y:S01]  /*18e0*/  SYNCS.PHASECHK.TRANS64.TRYWAIT P0, [UR8+0x28], R2 ;  /* 0x00002802ff0075a7 */ /* 0x0002620008001108 */
[----:B------:R-:W-:Y:S01]  /*18f0*/  ULEA UR8, UR17, UR4, 0xd ;  /* 0x0000000411087291 */ /* 0x000fe2000f8e68ff */
[----:B------:R-:W-:Y:S01]  /*1900*/  UMOV UR18, 0x0 ;  /* 0x0000000000127882 */ /* 0x000fe20000000000 */
[----:B------:R-:W-:-:S02]  /*1910*/  UMOV UR19, 0x10000000 ;  /* 0x1000000000137882 */ /* 0x000fc40000000000 */
[----:B------:R-:W-:Y:S01]  /*1920*/  UIADD3 UR8, UPT, UPT, UR8, 0x1c400, URZ ;  /* 0x0001c40008087890 */ /* 0x000fe2000fffe0ff */
[----:B------:R1:W-:Y:S01]  /*1930*/  UTMALDG.3D [UR32], [UR26], desc[UR18] ;  /* 0x000012201a0075b4 */ /* 0x0003e20008011000 */
[----:B------:R-:W-:Y:S01]  /*1940*/  UMOV UR12, UR36 ;  /* 0x00000024000c7c82 */ /* 0x000fe20008000000 */
[----:B------:R-:W-:Y:S01]  /*1950*/  UMOV UR9, UR33 ;  /* 0x0000002100097c82 */ /* 0x000fe20008000000 */
[----:B------:R-:W-:Y:S01]  /*1960*/  UMOV UR10, UR34 ;  /* 0x00000022000a7c82 */ /* 0x000fe20008000000 */
[----:B------:R-:W-:Y:S01]  /*1970*/  UIADD3 UR16, UPT, UPT, UR16, 0x1, URZ ;  /* 0x0000000110107890 */ /* 0x000fe2000fffe0ff */
[----:B------:R-:W-:Y:S01]  /*1980*/  UMOV UR24, UR5 ;  /* 0x0000000500187c82 */ /* 0x000fe20008000000 */
[----:B------:R-:W-:Y:S02]  /*1990*/  UMOV UR17, UR6 ;  /* 0x0000000600117c82 */ /* 0x000fe40008000000 */
[----:B------:R1:W-:Y:S01]  /*19a0*/  UTMALDG.3D [UR8], [UR20], desc[UR18] ;  /* 0x00001208140075b4 */ /* 0x0003e20008011000 */
[----:B------:R-:W-:-:S09]  /*19b0*/  UISETP.NE.AND UP0, UPT, UR16, UR5, UPT ;  /* 0x000000051000728c */ /* 0x000fd2000bf05270 */
[----:B------:R-:W-:Y:S05]  /*19c0*/  BRA.U UP0, `(.L_x_25) ;  /* 0xfffffffd00607547 */ /* 0x000fea000b83ffff */
.L_x_20:
[----:B-1----:R-:W-:Y:S01]  /*19d0*/  ULEA UR8, UR6, UR4, 0x3 ;  /* 0x0000000406087291 */ /* 0x002fe2000f8e18ff */
[----:B------:R-:W-:Y:S01]  /*19e0*/  SHF.L.U32 R2, R15, 0x1f, RZ ;  /* 0x0000001f0f027819 */ /* 0x000fe200000006ff */
[----:B------:R-:W-:Y:S01]  /*19f0*/  @!P1 SYNCS.ARRIVE.TRANS64.A1T0 RZ, [UR4+0x98], RZ ;  /* 0x000098ffffff99a7 */ /* 0x000fe20008100004 */
[----:B------:R-:W-:-:S06]  /*1a00*/  UISETP.GT.AND UP0, UPT, UR15, UR14, UPT ;  /* 0x0000000e0f00728c */ /* 0x000fcc000bf04270 */
[----:B--2---:R1:W2:Y:S03]  /*1a10*/  SYNCS.PHASECHK.TRANS64.TRYWAIT P0, [UR8+0x28], R2 ;  /* 0x00002802ff0075a7 */ /* 0x0042a60008001108 */
[----:B------:R-:W-:Y:S05]  /*1a20*/  BRA.U !UP0, `(.L_x_26) ;  /* 0x0000000108ac7547 */ /* 0x000fea000b800000 */
[----:B------:R-:W-:Y:S01]  /*1a30*/  UIADD3 UR21, UPT, UPT, UR7, UR24, URZ ;  /* 0x0000001807157290 */ /* 0x000fe2000fffe0ff */
[----:B------:R-:W-:-:S11]  /*1a40*/  UMOV UR25, UR6 ;  /* 0x0000000600197c82 */ /* 0x000fd60008000000 */
.L_x_31:
[----:B-1----:R-:W-:Y:S01]  /*1a50*/  ULEA UR17, UR25, UR4, 0x3 ;  /* 0x0000000419117291 */ /* 0x002fe2000f8e18ff */
[----:B--2---:R-:W-:Y:S01]  /*1a60*/  @!P5 MOV R3, 0x6000 ;  /* 0x000060000003d802 */ /* 0x004fe20000000f00 */
[----:B--2---:R-:W-:Y:S10]  /*1a70*/  @P0 BRA `(.L_x_27) ;  /* 0x00000000000c0947 */ /* 0x004ff40003800000 */
[----:B------:R-:W-:-:S04]  /*1a80*/  SHF.L.U32 R5, R15, 0x1f, RZ ;  /* 0x0000001f0f057819 */ /* 0x000fc800000006ff */
[----:B------:R-:W2:Y:S02]  /*1a90*/  SYNCS.PHASECHK.TRANS64.TRYWAIT P0, [UR17+0x28], R5 ;  /* 0x00002805ff0075a7 */ /* 0x000ea40008001111 */
[----:B--2---:R-:W-:Y:S05]  /*1aa0*/  @!P0 BRA `(.L_x_28) ;  /* 0x0000006400e88947 */ /* 0x004fea0003800000 */
.L_x_27:
[----:B------:R2:W-:Y:S01]  /*1ab0*/  @!P5 SYNCS.ARRIVE.TRANS64 RZ, [UR17], R3 ;  /* 0x00000003ffffd9a7 */ /* 0x0005e20008000011 */
[----:B------:R-:W-:Y:S04]  /*1ac0*/  BSSY.RECONVERGENT B0, `(.L_x_29) ;  /* 0x0000003000007945 */ /* 0x000fe80003800200 */
[----:B------:R-:W-:Y:S05]  /*1ad0*/  @P4 BRA `(.L_x_30) ;  /* 0x0000000000044947 */ /* 0x000fea0003800000 */
[----:B------:R-:W-:Y:S05]  /*1ae0*/  BPT.TRAP 0x1 ;  /* 0x000000040000795c */ /* 0x000fea0000300000 */
.L_x_30:
[----:B------:R-:W-:Y:S05]  /*1af0*/  BSYNC.RECONVERGENT B0 ;  /* 0x0000000000007941 */ /* 0x000fea0003800200 */
.L_x_29:
        /* <DEDUP_REMOVED lines=10> */
[----:B------:R-:W-:Y:S01]  /*1ba0*/  UIADD3 UR16, UPT, UPT, UR16, 0x8400, URZ ;  /* 0x0000840010107890 */ /* 0x000fe2000fffe0ff */
[----:B-1----:R-:W-:Y:S01]  /*1bb0*/  SHF.L.U32 R2, R15, 0x1f, RZ ;  /* 0x0000001f0f027819 */ /* 0x002fe200000006ff */
[----:B------:R-:W-:Y:S02]  /*1bc0*/  UIADD3.X UR31, UPT, UPT, URZ, UR23, URZ, UP1, !UPT ;  /* 0x00000017ff1f7290 */ /* 0x000fe40008ffe4ff */
[----:B------:R-:W-:Y:S01]  /*1bd0*/  UIADD3.X UR29, UPT, UPT, URZ, UR23, URZ, UP0, !UPT ;  /* 0x00000017ff1d7290 */ /* 0x000fe200087fe4ff */
[----:B------:R1:W1:Y:S01]  /*1be0*/  SYNCS.PHASECHK.TRANS64.TRYWAIT P0, [UR8+0x28], R2 ;  /* 0x00002802ff0075a7 */ /* 0x0002620008001108 */
[----:B------:R-:W-:Y:S01]  /*1bf0*/  ULEA UR8, UR25, UR4, 0xd ;  /* 0x0000000419087291 */ /* 0x000fe2000f8e68ff */
[----:B------:R-:W-:Y:S01]  /*1c00*/  UMOV UR26, 0x0 ;  /* 0x00000000001a7882 */ /* 0x000fe20000000000 */
[----:B------:R-:W-:-:S02]  /*1c10*/  UMOV UR27, 0x10000000 ;  /* 0x10000000001b7882 */ /* 0x000fc40000000000 */
[----:B------:R-:W-:Y:S01]  /*1c20*/  UIADD3 UR8, UPT, UPT, UR8, 0x1c400, URZ ;  /* 0x0001c40008087890 */ /* 0x000fe2000fffe0ff */
[----:B------:R-:W-:Y:S01]  /*1c30*/  UMOV UR19, UR35 ;  /* 0x0000002300137c82 */ /* 0x000fe20008000000 */
[----:B------:R-:W-:Y:S01]  /*1c40*/  UMOV UR20, UR36 ;  /* 0x0000002400147c82 */ /* 0x000fe20008000000 */
[----:B------:R-:W-:Y:S01]  /*1c50*/  UMOV UR12, UR36 ;  /* 0x00000024000c7c82 */ /* 0x000fe20008000000 */
[----:B------:R-:W-:Y:S01]  /*1c60*/  UMOV UR9, UR17 ;  /* 0x0000001100097c82 */ /* 0x000fe20008000000 */
[----:B------:R-:W-:Y:S01]  /*1c70*/  UMOV UR10, UR18 ;  /* 0x00000012000a7c82 */ /* 0x000fe20008000000 */
[----:B------:R1:W-:Y:S01]  /*1c80*/  UTMALDG.3D [UR16], [UR30], desc[UR26] ;  /* 0x00001a101e0075b4 */ /* 0x0003e20008011000 */
[----:B------:R-:W-:Y:S01]  /*1c90*/  UIADD3 UR24, UPT, UPT, UR24, 0x1, URZ ;  /* 0x0000000118187890 */ /* 0x000fe2000fffe0ff */
[----:B------:R-:W-:-:S03]  /*1ca0*/  UMOV UR25, UR6 ;  /* 0x0000000600197c82 */ /* 0x000fc60008000000 */
[----:B------:R-:W-:Y:S01]  /*1cb0*/  UISETP.NE.AND UP0, UPT, UR24, UR21, UPT ;  /* 0x000000151800728c */ /* 0x000fe2000bf05270 */
[----:B------:R1:W-:Y:S08]  /*1cc0*/  UTMALDG.3D [UR8], [UR28], desc[UR26] ;  /* 0x00001a081c0075b4 */ /* 0x0003f00008011000 */
[----:B------:R-:W-:Y:S05]  /*1cd0*/  BRA.U UP0, `(.L_x_31) ;  /* 0xfffffffd005c7547 */ /* 0x000fea000b83ffff */
.L_x_26:
[----:B-1----:R-:W-:Y:S01]  /*1ce0*/  LEA R2, R14, UR4, 0x3 ;  /* 0x000000040e027c11 */ /* 0x002fe2000f8e18ff */
[----:B------:R-:W-:Y:S01]  /*1cf0*/  NOP ;  /* 0x0000000000007918 */ /* 0x000fe20000000000 */
[----:B--2---:R-:W-:Y:S02]  /*1d00*/  SHF.L.U32 R3, R12, 0x1f, RZ ;  /* 0x0000001f0c037819 */ /* 0x004fe400000006ff */
[----:B------:R-:W-:Y:S02]  /*1d10*/  LEA R4, R14, UR4, 0x4 ;  /* 0x000000040e047c11 */ /* 0x000fe4000f8e20ff */
[----:B------:R-:W1:Y:S02]  /*1d20*/  SYNCS.PHASECHK.TRANS64.TRYWAIT P0, [R2+URZ+0xa0], R3 ;  /* 0x0000a003020075a7 */ /* 0x000e6400080011ff */
[----:B-1----:R-:W-:Y:S05]  /*1d30*/  @!P0 BRA `(.L_x_32) ;  /* 0x00000064005c8947 */ /* 0x002fea0003800000 */
.L_x_135:
[----:B------:R-:W2:Y:S01]  /*1d40*/  LDS.128 R4, [R4+0x130] ;  /* 0x0001300004047984 */ /* 0x000ea20000000c00 */
[----:B---3--:R-:W-:Y:S01]  /*1d50*/  ISETP.GE.AND P0, PT, R26, 0x1, PT ;  /* 0x000000011a00780c */ /* 0x008fe20003f06270 */
[----:B-1----:R-:W-:Y:S01]  /*1d60*/  VIADD R2, R2, 0xb0 ;  /* 0x000000b002027836 */ /* 0x002fe20000000000 */
[----:B------:R-:W-:Y:S01]  /*1d70*/  @!PT LDS RZ, [RZ] ;  /* 0x00000000fffff984 */ /* 0x000fe20000000800 */
[----:B------:R-:W-:Y:S01]  /*1d80*/  @!PT LDS RZ, [RZ] ;  /* 0x00000000fffff984 */ /* 0x000fe20000000800 */
[----:B------:R-:W-:Y:S01]  /*1d90*/  @!PT LDS RZ, [RZ] ;  /* 0x00000000fffff984 */ /* 0x000fe20000000800 */
[----:B------:R-:W-:Y:S01]  /*1da0*/  @!PT LDS RZ, [RZ] ;  /* 0x00000000fffff984 */ /* 0x000fe20000000800 */
[----:B------:R1:W-:Y:S06]  /*1db0*/  MEMBAR.ALL.CTA ;  /* 0x0000000000007992 */ /* 0x0003ec0000008000 */
[----:B-1----:R-:W1:Y:S01]  /*1dc0*/  FENCE.VIEW.ASYNC.S ;  /* 0x00000000000073c6 */ /* 0x002e620000000000 */
[----:B------:R-:W-:-:S04]  /*1dd0*/  PRMT R2, RZ, 0x654, R2 ;  /* 0x00000654ff027816 */ /* 0x000fc80000000002 */
[----:B-1----:R1:W-:Y:S01]  /*1de0*/  SYNCS.ARRIVE.TRANS64.RED.A1T0 RZ, [R2+URZ], RZ ;  /* 0x000000ff02ff79a7 */ /* 0x0023e200081004ff */
[----:B--2---:R-:W-:-:S13]  /*1df0*/  LOP3.LUT P2, RZ, R6, 0x1, RZ, 0xc0, !PT ;  /* 0x0000000106ff7812 */ /* 0x004fda000784c0ff */
[----:B------:R-:W-:Y:S01]  /*1e00*/  @P2 SHF.R.U32.HI R3, RZ, 0x10, R5 ;  /* 0x00000010ff032819 */ /* 0x000fe20000011605 */
[----:B------:R-:W-:Y:S01]  /*1e10*/  VOTEU.ANY UP0, P2 ;  /* 0x0000000000ff7886 */ /* 0x000fe20001000100 */
[----:B------:R-:W-:Y:S02]  /*1e20*/  @P2 MOV R13, R4 ;  /* 0x00000004000d2202 */ /* 0x000fe40000000f00 */
[----:B------:R-:W-:Y:S02]  /*1e30*/  @P2 R2UR.BROADCAST UR8, R3 ;  /* 0x00000000030822ca */ /* 0x000fe400008e0000 */
[----:B------:R-:W-:-:S11]  /*1e40*/  @P2 LOP3.LUT R11, R5, 0xffff, RZ, 0xc0, !PT ;  /* 0x0000ffff050b2812 */ /* 0x000fd600078ec0ff */
[----:B------:R-:W-:Y:S01]  /*1e50*/  @UP0 UMOV UR36, UR8 ;  /* 0x0000000800240c82 */ /* 0x000fe20008000000 */
[----:B-1----:R-:W-:Y:S05]  /*1e60*/  @!P0 BRA `(.L_x_33) ;  /* 0x0000000000b88947 */ /* 0x002fea0003800000 */
[----:B------:R-:W4:Y:S01]  /*1e70*/  LDC.64 R4, c[0x0][0xb18] ;  /* 0x0002c600ff047b82 */ /* 0x000f220000000a00 */
[----:B------:R-:W-:-:S07]  /*1e80*/  ISETP.NE.AND P3, PT, R26, 0x1, PT ;  /* 0x000000011a00780c */ /* 0x000fce0003f65270 */
[----:B------:R-:W1:Y:S08]  /*1e90*/  LDC.64 R6, c[0x0][0xb10] ;  /* 0x0002c400ff067b82 */ /* 0x000e700000000a00 */
[----:B------:R-:W2:Y:S08]  /*1ea0*/  LDC R16, c[0x0][0xb20] ;  /* 0x0002c800ff107b82 */ /* 0x000eb00000000800 */
[----:B------:R-:W3:Y:S01]  /*1eb0*/  LDC R18, c[0x0][0xb0c] ;  /* 0x0002c300ff127b82 */ /* 0x000ee20000000800 */
[----:B----4-:R-:W-:Y:S01]  /*1ec0*/  IMAD.HI.U32 R17, R0, R5, RZ ;  /* 0x0000000500117227 */ /* 0x010fe200078e00ff */
[----:B------:R-:W-:-:S03]  /*1ed0*/  ISETP.NE.AND P0, PT, R4, 0x1, PT ;  /* 0x000000010400780c */ /* 0x000fc60003f05270 */
[----:B------:R-:W-:-:S03]  /*1ee0*/  IMAD.HI.U32 R5, R11, R5, RZ ;  /* 0x000000050b057227 */ /* 0x000fc600078e00ff */
[----:B------:R-:W4:Y:S01]  /*1ef0*/  LDC.64 R2, c[0x0][0xb28] ;  /* 0x0002ca00ff027b82 */ /* 0x000f220000000a00 */
[----:B-1----:R-:W-:-:S04]  /*1f00*/  IMAD.HI.U32 R20, R9, R6, RZ ;  /* 0x0000000609147227 */ /* 0x002fc800078e00ff */
[----:B------:R-:W-:Y:S01]  /*1f10*/  IMAD.HI.U32 R22, R13, R6, RZ ;  /* 0x000000060d167227 */ /* 0x000fe200078e00ff */
[----:B------:R-:W-:Y:S02]  /*1f20*/  SHF.R.U32.HI R20, RZ, R7, R20 ;  /* 0x00000007ff147219 */ /* 0x000fe40000011614 */
[-C--:B--2---:R-:W-:Y:S02]  /*1f30*/  SHF.R.U32.HI R17, RZ, R16.reuse, R17 ;  /* 0x00000010ff117219 */ /* 0x084fe40000011611 */
[----:B------:R-:W-:Y:S02]  /*1f40*/  SHF.R.U32.HI R16, RZ, R16, R5 ;  /* 0x00000010ff107219 */ /* 0x000fe40000011605 */
[----:B------:R-:W-:Y:S02]  /*1f50*/  SEL R17, R0, R17, !P0 ;  /* 0x0000001100117207 */ /* 0x000fe40004000000 */
[----:B------:R-:W-:Y:S02]  /*1f60*/  SHF.R.U32.HI R22, RZ, R7, R22 ;  /* 0x00000007ff167219 */ /* 0x000fe40000011616 */
[----:B---3--:R-:W-:-:S02]  /*1f70*/  ISETP.NE.AND P1, PT, R18, 0x1, PT ;  /* 0x000000011200780c */ /* 0x008fc40003f25270 */
[----:B------:R-:W-:Y:S02]  /*1f80*/  SEL R5, R11, R16, !P0 ;  /* 0x000000100b057207 */ /* 0x000fe40004000000 */
[----:B------:R-:W-:Y:S02]  /*1f90*/  SEL R19, R9, R20, !P1 ;  /* 0x0000001409137207 */ /* 0x000fe40004800000 */
[----:B------:R-:W-:Y:S01]  /*1fa0*/  SEL R7, R13, R22, !P1 ;  /* 0x000000160d077207 */ /* 0x000fe20004800000 */
[----:B----4-:R-:W-:-:S04]  /*1fb0*/  IMAD.HI.U32 R20, R17, R2, RZ ;  /* 0x0000000211147227 */ /* 0x010fc800078e00ff */
[----:B------:R-:W-:Y:S01]  /*1fc0*/  IMAD.HI.U32 R6, R19, R2, RZ ;  /* 0x0000000213067227 */ /* 0x000fe200078e00ff */
[----:B------:R-:W-:-:S04]  /*1fd0*/  @P3 SHF.R.U32.HI R17, RZ, R3, R20 ;  /* 0x00000003ff113219 */ /* 0x000fc80000011614 */
        /* <DEDUP_REMOVED lines=8> */
[----:B------:R-:W-:-:S04]  /*2060*/  @!P0 IMAD.HI.U32 R16, R7, R2, RZ ;  /* 0x0000000207108227 */ /* 0x000fc800078e00ff */
[----:B------:R-:W-:Y:S01]  /*2070*/  IMAD.MOV R2, RZ, RZ, -R6 ;  /* 0x000000ffff027224 */ /* 0x000fe200078e0a06 */
[----:B------:R-:W-:-:S03]  /*2080*/  @!P0 SHF.R.U32.HI R16, RZ, R3, R16 ;  /* 0x00000003ff108219 */ /* 0x000fc60000011610 */
[----:B------:R-:W-:Y:S01]  /*2090*/  IMAD R2, R26, R2, R5 ;  /* 0x000000021a027224 */ /* 0x000fe200078e0205 */
[----:B------:R-:W-:Y:S02]  /*20a0*/  @!P0 SEL R3, R7, R16, !P3 ;  /* 0x0000001007038207 */ /* 0x000fe40005800000 */
[----:B------:R-:W-:-:S03]  /*20b0*/  IADD3 R16, PT, PT, -R5, RZ, RZ ;  /* 0x000000ff05107210 */ /* 0x000fc60007ffe1ff */
[--C-:B------:R-:W-:Y:S02]  /*20c0*/  @!P0 IMAD.IADD R6, R6, 0x1, -R3.reuse ;  /* 0x0000000106068824 */ /* 0x100fe400078e0a03 */
[----:B------:R-:W-:Y:S01]  /*20d0*/  @!P0 IMAD R3, R2, R19, R3 ;  /* 0x0000001302038224 */ /* 0x000fe200078e0203 */
[----:B------:R-:W-:Y:S01]  /*20e0*/  IADD3 R2, PT, PT, -R7, RZ, RZ ;  /* 0x000000ff07027210 */ /* 0x000fe20007ffe1ff */
[----:B------:R-:W-:Y:S02]  /*20f0*/  @!P0 IMAD R5, R26, R6, R7 ;  /* 0x000000061a058224 */ /* 0x000fe400078e0207 */
[----:B------:R-:W-:Y:S02]  /*2100*/  IMAD R11, R4, R16, R11 ;  /* 0x00000010040b7224 */ /* 0x000fe400078e020b */
[----:B------:R-:W-:Y:S02]  /*2110*/  @!P0 IMAD.MOV.U32 R7, RZ, RZ, R3 ;  /* 0x000000ffff078224 */ /* 0x000fe400078e0003 */
[----:B------:R-:W-:-:S02]  /*2120*/  IMAD R2, R18, R2, R13 ;  /* 0x0000000212027224 */ /* 0x000fc400078e020d */
[----:B------:R-:W-:Y:S02]  /*2130*/  IMAD R11, R5, R4, R11 ;  /* 0x00000004050b7224 */ /* 0x000fe400078e020b */
[----:B------:R-:W-:Y:S02]  /*2140*/  IMAD R13, R7, R18, R2 ;  /* 0x00000012070d7224 */ /* 0x000fe400078e0202 */
.L_x_33:
[----:B------:R-:W1:Y:S02]  /*2150*/  LDCU UR8, c[0x0][0xb30] ;  /* 0x00016600ff0877ac */ /* 0x000e640008000800 */
[----:B-1----:R-:W-:-:S09]  /*2160*/  UISETP.NE.AND UP0, UPT, UR8, 0x1, UPT ;  /* 0x000000010800788c */ /* 0x002fd2000bf05270 */
[----:B------:R-:W-:Y:S05]  /*2170*/  BRA.U UP0, `(.L_x_34) ;  /* 0x0000000100407547 */ /* 0x000fea000b800000 */
[----:B------:R-:W1:Y:S08]  /*2180*/  LDC.64 R4, c[0x0][0xb10] ;  /* 0x0002c400ff047b82 */ /* 0x000e700000000a00 */
[----:B------:R-:W2:Y:S08]  /*2190*/  LDC.64 R2, c[0x0][0xb18] ;  /* 0x0002c600ff027b82 */ /* 0x000eb00000000a00 */
[----:B------:R-:W3:Y:S08]  /*21a0*/  LDC R6, c[0x0][0xb20] ;  /* 0x0002c800ff067b82 */ /* 0x000ef00000000800 */
[----:B------:R-:W4:Y:S01]  /*21b0*/  LDC R16, c[0x0][0xb0c] ;  /* 0x0002c300ff107b82 */ /* 0x000f220000000800 */
[----:B-1----:R-:W-:-:S05]  /*21c0*/  IMAD.HI.U32 R4, R13, R4, RZ ;  /* 0x000000040d047227 */ /* 0x002fca00078e00ff */
[----:B------:R-:W-:Y:S01]  /*21d0*/  SHF.R.U32.HI R4, RZ, R5, R4 ;  /* 0x00000005ff047219 */ /* 0x000fe20000011604 */
[----:B--2---:R-:W-:Y:S01]  /*21e0*/  IMAD.HI.U32 R3, R11, R3, RZ ;  /* 0x000000030b037227 */ /* 0x004fe200078e00ff */
[----:B------:R-:W-:-:S04]  /*21f0*/  ISETP.NE.AND P0, PT, R2, 0x1, PT ;  /* 0x000000010200780c */ /* 0x000fc80003f05270 */
[----:B---3--:R-:W-:-:S04]  /*2200*/  SHF.R.U32.HI R6, RZ, R6, R3 ;  /* 0x00000006ff067219 */ /* 0x008fc80000011603 */
[----:B------:R-:W-:Y:S02]  /*2210*/  SEL R3, R11, R6, !P0 ;  /* 0x000000060b037207 */ /* 0x000fe40004000000 */
[----:B----4-:R-:W-:-:S04]  /*2220*/  ISETP.NE.AND P1, PT, R16, 0x1, PT ;  /* 0x000000011000780c */ /* 0x010fc80003f25270 */
[----:B------:R-:W-:-:S05]  /*2230*/  SEL R4, R13, R4, !P1 ;  /* 0x000000040d047207 */ /* 0x000fca0004800000 */
[----:B------:R-:W-:Y:S02]  /*2240*/  IMAD.IADD R5, R3, 0x1, -R4 ;  /* 0x0000000103057824 */ /* 0x000fe400078e0a04 */
[----:B------:R-:W-:Y:S02]  /*2250*/  IMAD.IADD R3, R4, 0x1, -R3 ;  /* 0x0000000104037824 */ /* 0x000fe400078e0a03 */
[----:B------:R-:W-:Y:S02]  /*2260*/  IMAD R13, R5, R16, R13 ;  /* 0x00000010050d7224 */ /* 0x000fe400078e020d */
[----:B------:R-:W-:-:S07]  /*2270*/  IMAD R11, R3, R2, R11 ;  /* 0x00000002030b7224 */ /* 0x000fce00078e020b */
.L_x_34:
[----:B------:R-:W-:Y:S01]  /*2280*/  VIADD R14, R14, 0x1 ;  /* 0x000000010e0e7836 */ /* 0x000fe20000000000 */
[----:B------:R-:W-:Y:S01]  /*2290*/  PLOP3.LUT P1, PT, PT, PT, PT, 0x80, 0x8 ;  /* 0x000000000008781c */ /* 0x000fe20003f2f070 */
[----:B------:R-:W-:Y:S02]  /*22a0*/  IMAD.IADD R21, R13, 0x1, R68 ;  /* 0x000000010d157824 */ /* 0x000fe400078e0244 */
[----:B------:R-:W-:Y:S01]  /*22b0*/  IMAD.IADD R20, R11, 0x1, R66 ;  /* 0x000000010b147824 */ /* 0x000fe200078e0242 */
[----:B------:R-:W-:-:S04]  /*22c0*/  ISETP.NE.AND P0, PT, R14, 0x2, PT ;  /* 0x000000020e00780c */ /* 0x000fc80003f05270 */
[----:B------:R-:W-:Y:S02]  /*22d0*/  SEL R3, RZ, 0x1, P0 ;  /* 0x00000001ff037807 */ /* 0x000fe40000000000 */
[----:B------:R-:W-:Y:S02]  /*22e0*/  SEL R14, R14, RZ, P0 ;  /* 0x000000ff0e0e7207 */ /* 0x000fe40000000000 */
[----:B------:R-:W-:Y:S01]  /*22f0*/  LOP3.LUT R12, R12, R3, RZ, 0x3c, !PT ;  /* 0x000000030c0c7212 */ /* 0x000fe200078e3cff */
[----:B------:R-:W-:Y:S06]  /*2300*/  @P2 BRA `(.L_x_35) ;  /* 0xfffffff000982947 */ /* 0x000fec000383ffff */
[----:B------:R-:W-:Y:S01]  /*2310*/  UIADD3 UR4, UPT, UPT, UR4, 0x28, URZ ;  /* 0x0000002804047890 */ /* 0x000fe2000fffe0ff */
[----:B------:R-:W-:-:S03]  /*2320*/  SHF.L.U32 R3, R15, 0x1f, RZ ;  /* 0x0000001f0f037819 */ /* 0x000fc600000006ff */
[----:B------:R-:W-:-:S09]  /*2330*/  ULEA UR5, UR6, UR4, 0x3 ;  /* 0x0000000406057291 */ /* 0x000fd2000f8e18ff */
[----:B------:R-:W1:Y:S02]  /*2340*/  SYNCS.PHASECHK.TRANS64.TRYWAIT P0, [UR5], R3 ;  /* 0x00000003ff0075a7 */ /* 0x000e640008001105 */
[----:B-1----:R-:W-:Y:S05]  /*2350*/  @!P0 BRA `(.L_x_36) ;  /* 0x0000005c00e88947 */ /* 0x002fea0003800000 */
.L_x_137:
[----:B------:R-:W-:-:S04]  /*2360*/  UIADD3 UR6, UPT, UPT, UR6, 0x1, URZ ;  /* 0x0000000106067890 */ /* 0x000fc8000fffe0ff */
[----:B------:R-:W-:-:S04]  /*2370*/  UISETP.NE.AND UP0, UPT, UR6, 0x5, UPT ;  /* 0x000000050600788c */ /* 0x000fc8000bf05270 */
[----:B------:R-:W-:Y:S02]  /*2380*/  USEL UR7, URZ, 0x1, UP0 ;  /* 0x00000001ff077887 */ /* 0x000fe40008000000 */
[----:B------:R-:W-:-:S04]  /*2390*/  USEL UR6, UR6, URZ, UP0 ;  /* 0x000000ff06067287 */ /* 0x000fc80008000000 */
[----:B------:R-:W-:Y:S01]  /*23a0*/  ULEA UR5, UR6, UR4, 0x3 ;  /* 0x0000000406057291 */ /* 0x000fe2000f8e18ff */
[----:B------:R-:W-:-:S04]  /*23b0*/  LOP3.LUT R2, R15, UR7, RZ, 0x3c, !PT ;  /* 0x000000070f027c12 */ /* 0x000fc8000f8e3cff */
[----:B-1----:R-:W-:-:S04]  /*23c0*/  SHF.L.U32 R3, R2, 0x1f, RZ ;  /* 0x0000001f02037819 */ /* 0x002fc800000006ff */
[----:B------:R-:W1:Y:S02]  /*23d0*/  SYNCS.PHASECHK.TRANS64.TRYWAIT P0, [UR5], R3 ;  /* 0x00000003ff0075a7 */ /* 0x000e640008001105 */
[----:B-1----:R-:W-:Y:S05]  /*23e0*/  @!P0 BRA `(.L_x_37) ;  /* 0x0000005c00dc8947 */ /* 0x002fea0003800000 */
.L_x_139:
        /* <DEDUP_REMOVED lines=9> */
.L_x_141:
        /* <DEDUP_REMOVED lines=9> */
.L_x_143:
[----:B------:R-:W-:-:S04]  /*2510*/  UIADD3 UR6, UPT, UPT, UR6, 0x1, URZ ;  /* 0x0000000106067890 */ /* 0x000fc8000fffe0ff */
[----:B------:R-:W-:-:S04]  /*2520*/  UISETP.NE.AND UP0, UPT, UR6, 0x5, UPT ;  /* 0x000000050600788c */ /* 0x000fc8000bf05270 */
[----:B------:R-:W-:Y:S02]  /*2530*/  USEL UR5, URZ, 0x1, UP0 ;  /* 0x00000001ff057887 */ /* 0x000fe40008000000 */
[----:B------:R-:W-:-:S04]  /*2540*/  USEL UR6, UR6, URZ, UP0 ;  /* 0x000000ff06067287 */ /* 0x000fc80008000000 */
[----:B------:R-:W-:Y:S01]  /*2550*/  ULEA UR6, UR6, UR4, 0x3 ;  /* 0x0000000406067291 */ /* 0x000fe2000f8e18ff */
[----:B-1----:R-:W-:-:S04]  /*2560*/  LOP3.LUT R3, R2, UR5, RZ, 0x3c, !PT ;  /* 0x0000000502037c12 */ /* 0x002fc8000f8e3cff */
[----:B------:R-:W-:Y:S01]  /*2570*/  SHF.L.U32 R3, R3, 0x1f, RZ ;  /* 0x0000001f03037819 */ /* 0x000fe200000006ff */
[----:B----4-:R-:W-:-:S07]  /*2580*/  IMAD.U32 R0, RZ, RZ, UR6 ;  /* 0x00000006ff007e24 */ /* 0x010fce000f8e00ff */
.L_x_40:
[----:B-1----:R1:W2:Y:S02]  /*2590*/  SYNCS.PHASECHK.TRANS64.TRYWAIT P0, [R0+URZ], R3 ;  /* 0x00000003000075a7 */ /* 0x0022a400080011ff */
[----:B--2---:R-:W-:Y:S05]  /*25a0*/  @!P0 NANOSLEEP.SYNCS 0x989680 ;  /* 0x009896800000895d */ /* 0x004fea0003900000 */
[----:B------:R-:W2:Y:S02]  /*25b0*/  @!P0 SYNCS.PHASECHK.TRANS64 P0, [R0+URZ], R3 ;  /* 0x00000003000085a7 */ /* 0x000ea400080010ff */
[----:B--2---:R-:W-:Y:S05]  /*25c0*/  @P0 EXIT ;  /* 0x000000000000094d */ /* 0x004fea0003800000 */
[----:B------:R-:W-:Y:S05]  /*25d0*/  BRA `(.L_x_40) ;  /* 0xfffffffc00ec7947 */ /* 0x000fea000383ffff */
.L_x_17:
[----:B------:R-:W-:-:S04]  /*25e0*/  UISETP.NE.AND UP1, UPT, UR37, URZ, UPT ;  /* 0x000000ff2500728c */ /* 0x000fc8000bf25270 */
[----:B------:R-:W-:-:S09]  /*25f0*/  UISETP.NE.OR UP1, UPT, UR8, 0x1, UP1 ;  /* 0x000000010800788c */ /* 0x000fd20008f25670 */
[----:B------:R-:W-:Y:S05]  /*2600*/  BRA.U UP1, `(.L_x_41) ;  /* 0x0000000501487547 */ /* 0x000fea000b800000 */
[----:B------:R-:W-:Y:S01]  /*2610*/  ISETP.NE.AND P2, PT, R2, RZ, PT ;  /* 0x000000ff0200720c */ /* 0x000fe20003f45270 */
[----:B------:R-:W-:Y:S01]  /*2620*/  IMAD.MOV.U32 R12, RZ, RZ, 0x1 ;  /* 0x00000001ff0c7424 */ /* 0x000fe200078e00ff */
[----:B------:R-:W-:Y:S02]  /*2630*/  CS2R R10, SRZ ;  /* 0x00000000000a7805 */ /* 0x000fe4000001ff00 */
[----:B------:R-:W-:Y:S01]  /*2640*/  CS2R R8, SRZ ;  /* 0x0000000000087805 */ /* 0x000fe2000001ff00 */
[----:B------:R-:W-:Y:S01]  /*2650*/  UMOV UR4, 0x400 ;  /* 0x0000040000047882 */ /* 0x000fe20000000000 */
[----:B------:R-:W-:Y:S01]  /*2660*/  UMOV UR6, URZ ;  /* 0x000000ff00067c82 */ /* 0x000fe20008000000 */
[----:B------:R-:W-:-:S12]  /*2670*/  ULEA UR37, UR37, UR4, 0x18 ;  /* 0x0000000425257291 */ /* 0x000fd8000f8ec0ff */
.L_x_45:
[----:B------:R-:W-:Y:S02]  /*2680*/  LEA R0, R8, UR37, 0x3 ;  /* 0x0000002508007c11 */ /* 0x000fe4000f8e18ff */
[----:B------:R-:W-:-:S03]  /*2690*/  SHF.L.U32 R5, R9, 0x1f, RZ ;  /* 0x0000001f09057819 */ /* 0x000fc600000006ff */
[----:B------:R-:W-:Y:S01]  /*26a0*/  VIADD R4, R0, 0x110 ;  /* 0x0000011000047836 */ /* 0x000fe20000000000 */
[----:B------:R-:W1:Y:S02]  /*26b0*/  SYNCS.PHASECHK.TRANS64.TRYWAIT P0, [R0+URZ+0x100], R5 ;  /* 0x00010005000075a7 */ /* 0x000e6400080011ff */
[----:B-1----:R-:W-:Y:S05]  /*26c0*/  @!P0 BRA `(.L_x_42) ;  /* 0x0000005c006c8947 */ /* 0x002fea0003800000 */
.L_x_144:
[----:B------:R-:W-:Y:S01]  /*26d0*/  ULEA UR5, UR6, UR37, 0x3 ;  /* 0x0000002506057291 */ /* 0x000fe2000f8e18ff */
[----:B------:R-:W-:Y:S02]  /*26e0*/  PRMT R4, RZ, 0x654, R4 ;  /* 0x00000654ff047816 */ /* 0x000fe40000000004 */
[----:B-1----:R-:W-:Y:S01]  /*26f0*/  SHF.L.U32 R5, R12, 0x1f, RZ ;  /* 0x0000001f0c057819 */ /* 0x002fe200000006ff */
[----:B------:R-:W-:Y:S01]  /*2700*/  UIADD3 UR4, UPT, UPT, UR5, 0xa0, URZ ;  /* 0x000000a005047890 */ /* 0x000fe2000fffe0ff */
[----:B------:R1:W-:Y:S05]  /*2710*/  SYNCS.ARRIVE.TRANS64.RED.A1T0 RZ, [R4+URZ], RZ ;  /* 0x000000ff04ff79a7 */ /* 0x0003ea00081004ff */
[----:B------:R-:W-:Y:S01]  /*2720*/  IMAD.U32 R7, RZ, RZ, UR4 ;  /* 0x00000004ff077e24 */ /* 0x000fe2000f8e00ff */
[----:B------:R-:W2:Y:S04]  /*2730*/  SYNCS.PHASECHK.TRANS64.TRYWAIT P0, [UR5+0xb0], R5 ;  /* 0x0000b005ff0075a7 */ /* 0x000ea80008001105 */
[----:B------:R-:W-:Y:S01]  /*2740*/  PRMT R6, R2, 0x654, R7 ;  /* 0x0000065402067816 */ /* 0x000fe20000000007 */
[----:B-1----:R-:W-:Y:S01]  /*2750*/  @!P2 IMAD.MOV.U32 R4, RZ, RZ, 0x10 ;  /* 0x00000010ff04a424 */ /* 0x002fe200078e00ff */
[----:B--2---:R-:W-:Y:S06]  /*2760*/  @!P0 BRA `(.L_x_43) ;  /* 0x0000005c00588947 */ /* 0x004fec0003800000 */
.L_x_146:
[----:B------:R-:W-:Y:S01]  /*2770*/  ULEA UR4, UR6, UR37, 0x4 ;  /* 0x0000002506047291 */ /* 0x000fe2000f8e20ff */
[----:B------:R-:W-:Y:S01]  /*2780*/  SEL R3, R6, R3, !P2 ;  /* 0x0000000306037207 */ /* 0x000fe20005000000 */
[----:B------:R-:W-:Y:S01]  /*2790*/  UIADD3 UR5, UPT, UPT, UR5, 0xa0, URZ ;  /* 0x000000a005057890 */ /* 0x000fe2000fffe0ff */
[----:B-1----:R-:W-:Y:S01]  /*27a0*/  LEA R0, R11, UR37, 0x3 ;  /* 0x000000250b007c11 */ /* 0x002fe2000f8e18ff */
[----:B------:R-:W-:Y:S01]  /*27b0*/  UIADD3 UR4, UPT, UPT, UR4, 0x130, URZ ;  /* 0x0000013004047890 */ /* 0x000fe2000fffe0ff */
[----:B------:R-:W-:Y:S01]  /*27c0*/  SHF.L.U32 R5, R10, 0x1f, RZ ;  /* 0x0000001f0a057819 */ /* 0x000fe200000006ff */
[----:B------:R1:W-:Y:S01]  /*27d0*/  @!P2 SYNCS.ARRIVE.TRANS64.RED RZ, [R3+URZ], R4 ;  /* 0x0000000403ffa9a7 */ /* 0x0003e200080004ff */
[----:B------:R-:W-:Y:S01]  /*27e0*/  UIADD3 UR6, UPT, UPT, UR6, 0x1, URZ ;  /* 0x0000000106067890 */ /* 0x000fe2000fffe0ff */
[----:B------:R-:W-:-:S03]  /*27f0*/  VIADD R8, R8, 0x1 ;  /* 0x0000000108087836 */ /* 0x000fc60000000000 */
[----:B------:R-:W-:Y:S02]  /*2800*/  UISETP.NE.AND UP0, UPT, UR6, 0x2, UPT ;  /* 0x000000020600788c */ /* 0x000fe4000bf05270 */
[----:B------:R-:W-:Y:S06]  /*2810*/  UGETNEXTWORKID.BROADCAST [UR4], [UR5] ;  /* 0x00000000040073ca */ /* 0x000fec0008000100 */
[----:B------:R-:W-:Y:S01]  /*2820*/  USEL UR4, URZ, 0x1, UP0 ;  /* 0x00000001ff047887 */ /* 0x000fe20008000000 */
[----:B------:R-:W-:Y:S01]  /*2830*/  ISETP.NE.AND P0, PT, R8, 0x2, PT ;  /* 0x000000020800780c */ /* 0x000fe20003f05270 */
[----:B------:R-:W-:Y:S01]  /*2840*/  USEL UR6, UR6, URZ, UP0 ;  /* 0x000000ff06067287 */ /* 0x000fe20008000000 */
[----:B------:R-:W2:Y:S03]  /*2850*/  SYNCS.PHASECHK.TRANS64.TRYWAIT P1, [R0+URZ+0xa0], R5 ;  /* 0x0000a005000075a7 */ /* 0x000ea600080211ff */
[----:B------:R-:W-:Y:S01]  /*2860*/  LOP3.LUT R12, R12, UR4, RZ, 0x3c, !PT ;  /* 0x000000040c0c7c12 */ /* 0x000fe2000f8e3cff */
[----:B-12---:R-:W-:Y:S07]  /*2870*/  @!P1 BRA `(.L_x_44) ;  /* 0x0000005c002c9947 */ /* 0x006fee0003800000 */
.L_x_147:
[C---:B------:R-:W-:Y:S01]  /*2880*/  LEA R4, R11.reuse, UR37, 0x4 ;  /* 0x000000250b047c11 */ /* 0x040fe2000f8e20ff */
[----:B-1----:R-:W-:Y:S01]  /*2890*/  VIADD R0, R0, 0xb0 ;  /* 0x000000b000007836 */ /* 0x002fe20000000000 */
[----:B------:R-:W-:Y:S01]  /*28a0*/  SEL R8, R8, RZ, P0 ;  /* 0x000000ff08087207 */ /* 0x000fe20000000000 */
[----:B------:R-:W-:-:S03]  /*28b0*/  VIADD R11, R11, 0x1 ;  /* 0x000000010b0b7836 */ /* 0x000fc60000000000 */
[----:B------:R-:W1:Y:S01]  /*28c0*/  LDS.128 R4, [R4+0x130] ;  /* 0x0001300004047984 */ /* 0x000e620000000c00 */
[----:B------:R-:W-:Y:S02]  /*28d0*/  PRMT R0, RZ, 0x654, R0 ;  /* 0x00000654ff007816 */ /* 0x000fe40000000000 */
[C---:B------:R-:W-:Y:S01]  /*28e0*/  ISETP.NE.AND P1, PT, R11.reuse, 0x2, PT ;  /* 0x000000020b00780c */ /* 0x040fe20003f25270 */
[----:B------:R-:W-:Y:S01]  /*28f0*/  @!PT LDS RZ, [RZ] ;  /* 0x00000000fffff984 */ /* 0x000fe20000000800 */
[----:B------:R-:W-:Y:S01]  /*2900*/  @!PT LDS RZ, [RZ] ;  /* 0x00000000fffff984 */ /* 0x000fe20000000800 */
[----:B------:R-:W-:Y:S01]  /*2910*/  @!PT LDS RZ, [RZ] ;  /* 0x00000000fffff984 */ /* 0x000fe20000000800 */
[----:B------:R-:W-:Y:S01]  /*2920*/  @!PT LDS RZ, [RZ] ;  /* 0x00000000fffff984 */ /* 0x000fe20000000800 */
[----:B------:R2:W-:Y:S06]  /*2930*/  MEMBAR.ALL.CTA ;  /* 0x0000000000007992 */ /* 0x0005ec0000008000 */
[----:B--2---:R-:W2:Y:S01]  /*2940*/  FENCE.VIEW.ASYNC.S ;  /* 0x00000000000073c6 */ /* 0x004ea20000000000 */
[----:B------:R-:W-:Y:S01]  /*2950*/  SEL R11, R11, RZ, P1 ;  /* 0x000000ff0b0b7207 */ /* 0x000fe20000800000 */
[----:B--2---:R2:W-:Y:S01]  /*2960*/  SYNCS.ARRIVE.TRANS64.RED.A1T0 RZ, [R0+URZ], RZ ;  /* 0x000000ff00ff79a7 */ /* 0x0045e200081004ff */
[----:B-1----:R-:W-:-:S02]  /*2970*/  LOP3.LUT P3, RZ, R6, 0x1, RZ, 0xc0, !PT ;  /* 0x0000000106ff7812 */ /* 0x002fc4000786c0ff */
[----:B------:R-:W-:-:S04]  /*2980*/  SEL R5, RZ, 0x1, P1 ;  /* 0x00000001ff057807 */ /* 0x000fc80000800000 */
[----:B------:R-:W-:Y:S02]  /*2990*/  LOP3.LUT R10, R10, R5, RZ, 0x3c, !PT ;  /* 0x000000050a0a7212 */ /* 0x000fe400078e3cff */
[----:B--2---:R-:W-:-:S04]  /*29a0*/  SEL R0, RZ, 0x1, P0 ;  /* 0x00000001ff007807 */ /* 0x004fc80000000000 */
[----:B------:R-:W-:Y:S01]  /*29b0*/  LOP3.LUT R9, R9, R0, RZ, 0x3c, !PT ;  /* 0x0000000009097212 */ /* 0x000fe200078e3cff */
[----:B------:R-:W-:Y:S06]  /*29c0*/  @P3 BRA `(.L_x_45) ;  /* 0xfffffffc002c3947 */ /* 0x000fec000383ffff */
[----:B------:R-:W-:Y:S01]  /*29d0*/  ULEA UR5, UR6, UR37, 0x3 ;  /* 0x0000002506057291 */ /* 0x000fe2000f8e18ff */
[----:B------:R-:W-:-:S08]  /*29e0*/  SHF.L.U32 R3, R12, 0x1f, RZ ;  /* 0x0000001f0c037819 */ /* 0x000fd000000006ff */
[----:B------:R-:W1:Y:S02]  /*29f0*/  SYNCS.PHASECHK.TRANS64 P0, [UR5+0xb0], R3 ;  /* 0x0000b003ff0075a7 */ /* 0x000e640008001005 */
[----:B-1----:R-:W-:Y:S05]  /*2a00*/  @P0 BRA `(.L_x_46) ;  /* 0x0000000000080947 */ /* 0x002fea0003800000 */
[----:B------:R-:W1:Y:S02]  /*2a10*/  SYNCS.PHASECHK.TRANS64.TRYWAIT P0, [UR5+0xb0], R3 ;  /* 0x0000b003ff0075a7 */ /* 0x000e640008001105 */
[----:B-1----:R-:W-:Y:S05]  /*2a20*/  @!P0 BRA `(.L_x_47) ;  /* 0x0000005800d48947 */ /* 0x002fea0003800000 */
.L_x_46:
[----:B------:R-:W-:-:S04]  /*2a30*/  UIADD3 UR4, UPT, UPT, UR6, 0x1, URZ ;  /* 0x0000000106047890 */ /* 0x000fc8000fffe0ff */
[----:B------:R-:W-:-:S04]  /*2a40*/  UISETP.NE.AND UP0, UPT, UR4, 0x2, UPT ;  /* 0x000000020400788c */ /* 0x000fc8000bf05270 */
[----:B------:R-:W-:Y:S02]  /*2a50*/  USEL UR7, URZ, 0x1, UP0 ;  /* 0x00000001ff077887 */ /* 0x000fe40008000000 */
[----:B------:R-:W-:-:S04]  /*2a60*/  USEL UR4, UR4, URZ, UP0 ;  /* 0x000000ff04047287 */ /* 0x000fc80008000000 */
[----:B------:R-:W-:Y:S01]  /*2a70*/  ULEA UR4, UR4, UR37, 0x3 ;  /* 0x0000002504047291 */ /* 0x000fe2000f8e18ff */
[----:B-1----:R-:W-:-:S04]  /*2a80*/  LOP3.LUT R3, R12, UR7, RZ, 0x3c, !PT ;  /* 0x000000070c037c12 */ /* 0x002fc8000f8e3cff */
[----:B------:R-:W-:-:S04]  /*2a90*/  SHF.L.U32 R0, R3, 0x1f, RZ ;  /* 0x0000001f03007819 */ /* 0x000fc800000006ff */
[----:B------:R-:W1:Y:S02]  /*2aa0*/  SYNCS.PHASECHK.TRANS64 P0, [UR4+0xb0], R0 ;  /* 0x0000b000ff0075a7 */ /* 0x000e640008001004 */
[----:B-1----:R-:W-:Y:S05]  /*2ab0*/  @P0 EXIT ;  /* 0x000000000000094d */ /* 0x002fea0003800000 */
[----:B------:R-:W-:Y:S02]  /*2ac0*/  SHF.L.U32 R3, R3, 0x1f, RZ ;  /* 0x0000001f03037819 */ /* 0x000fe400000006ff */
[----:B------:R-:W-:-:S07]  /*2ad0*/  MOV R0, UR4 ;  /* 0x0000000400007c02 */ /* 0x000fce0008000f00 */
.L_x_48:
[----:B-1----:R1:W2:Y:S02]  /*2ae0*/  SYNCS.PHASECHK.TRANS64.TRYWAIT P0, [R0+URZ+0xb0], R3 ;  /* 0x0000b003000075a7 */ /* 0x0022a400080011ff */
[----:B--2---:R-:W-:Y:S05]  /*2af0*/  @!P0 NANOSLEEP.SYNCS 0x989680 ;  /* 0x009896800000895d */ /* 0x004fea0003900000 */
[----:B------:R-:W2:Y:S02]  /*2b00*/  @!P0 SYNCS.PHASECHK.TRANS64 P0, [R0+URZ+0xb0], R3 ;  /* 0x0000b003000085a7 */ /* 0x000ea400080010ff */
[----:B--2---:R-:W-:Y:S05]  /*2b10*/  @P0 EXIT ;  /* 0x000000000000094d */ /* 0x004fea0003800000 */
[----:B------:R-:W-:Y:S05]  /*2b20*/  BRA `(.L_x_48) ;  /* 0xfffffffc00ec7947 */ /* 0x000fea000383ffff */
.L_x_41:
[----:B------:R-:W-:-:S09]  /*2b30*/  UISETP.NE.AND UP1, UPT, UR8, URZ, UPT ;  /* 0x000000ff0800728c */ /* 0x000fd2000bf25270 */
[----:B------:R-:W-:Y:S05]  /*2b40*/  BRA.U UP1, `(.L_x_49) ;  /* 0x0000000d01b47547 */ /* 0x000fea000b800000 */
[----:B------:R-:W-:Y:S01]  /*2b50*/  UMOV UR4, 0x40 ;  /* 0x0000004000047882 */ /* 0x000fe20000000000 */
[----:B------:R-:W-:Y:S01]  /*2b60*/  NOP ;  /* 0x0000000000007918 */ /* 0x000fe20000000000 */
[----:B------:R-:W-:Y:S01]  /*2b70*/  ULEA UR4, UR37, UR4, 0x18 ;  /* 0x0000000425047291 */ /* 0x000fe2000f8ec0ff */
[----:B------:R-:W-:Y:S02]  /*2b80*/  UMOV UR5, 0x400 ;  /* 0x0000040000057882 */ /* 0x000fe40000000000 */
[----:B------:R-:W-:-:S06]  /*2b90*/  ULEA UR37, UR37, UR5, 0x18 ;  /* 0x0000000525257291 */ /* 0x000fcc000f8ec0ff */
[----:B------:R-:W1:Y:S02]  /*2ba0*/  LDS.U8 R0, [UR4+0x1c] ;  /* 0x00001c04ff007984 */ /* 0x000e640008000000 */
[----:B-1----:R-:W-:-:S13]  /*2bb0*/  ISETP.NE.AND P0, PT, R0, RZ, PT ;  /* 0x000000ff0000720c */ /* 0x002fda0003f05270 */
[----:B------:R-:W-:Y:S05]  /*2bc0*/  @P0 BRA `(.L_x_50) ;  /* 0x0000000000580947 */ /* 0x000fea0003800000 */
[----:B------:R-:W-:-:S13]  /*2bd0*/  ELECT P0, URZ, PT ;  /* 0x0000000000ff782f */ /* 0x000fda0003800000 */
[----:B------:R-:W-:Y:S05]  /*2be0*/  @!P0 BRA `(.L_x_51) ;  /* 0x0000000000608947 */ /* 0x000fea0003800000 */
[----:B------:R-:W-:Y:S01]  /*2bf0*/  UMOV UR5, 0x10 ;  /* 0x0000001000057882 */ /* 0x000fe20000000000 */
[----:B------:R-:W-:Y:S01]  /*2c00*/  HFMA2 R0, -RZ, RZ, 0, 5.9604644775390625e-08 ;  /* 0x00000001ff007431 */ /* 0x000fe200000001ff */
[----:B------:R-:W-:-:S03]  /*2c10*/  MOV R2, 0xffff ;  /* 0x0000ffff00027802 */ /* 0x000fc60000000f00 */
[----:B------:R-:W-:Y:S04]  /*2c20*/  DEPBAR.LE SB1, 0x36 ;  /* 0x00009d800000791a */ /* 0x000fe80000000000 */
[----:B------:R-:W1:Y:S02]  /*2c30*/  UTCATOMSWS.FIND_AND_SET.ALIGN UP0, UR5, UR5 ;  /* 0x00000005000575e3 */ /* 0x000e640008000800 */
[----:B-1----:R-:W-:Y:S01]  /*2c40*/  MOV R3, UR5 ;  /* 0x0000000500037c02 */ /* 0x002fe20008000f00 */
[----:B------:R-:W-:Y:S06]  /*2c50*/  BRA.U UP0, `(.L_x_52) ;  /* 0x0000000100187547 */ /* 0x000fec000b800000 */
.L_x_53:
[----:B------:R-:W-:Y:S05]  /*2c60*/  NANOSLEEP 0x64 ;  /* 0x000000640000795d */ /* 0x000fea0003800000 */
[----:B------:R-:W-:-:S05]  /*2c70*/  UMOV UR5, 0x10 ;  /* 0x0000001000057882 */ /* 0x000fca0000000000 */
[----:B------:R-:W-:Y:S04]  /*2c80*/  DEPBAR.LE SB1, 0x36 ;  /* 0x00009d800000791a */ /* 0x000fe80000000000 */
[----:B------:R-:W1:Y:S02]  /*2c90*/  UTCATOMSWS.FIND_AND_SET.ALIGN UP0, UR5, UR5 ;  /* 0x00000005000575e3 */ /* 0x000e640008000800 */
[----:B-1----:R-:W-:Y:S01]  /*2ca0*/  MOV R3, UR5 ;  /* 0x0000000500037c02 */ /* 0x002fe20008000f00 */
[----:B------:R-:W-:Y:S05]  /*2cb0*/  BRA.U !UP0, `(.L_x_53) ;  /* 0xfffffffd08e87547 */ /* 0x000fea000b83ffff */
.L_x_52:
[-C--:B------:R-:W-:Y:S02]  /*2cc0*/  SHF.L.U32 R2, R2, R3.reuse, RZ ;  /* 0x0000000302027219 */ /* 0x080fe400000006ff */
[----:B------:R-:W-:Y:S01]  /*2cd0*/  SHF.L.U32 R0, R0, R3, RZ ;  /* 0x0000000300007219 */ /* 0x000fe200000006ff */
[----:B------:R-:W-:Y:S02]  /*2ce0*/  IMAD.SHL.U32 R3, R3, 0x20, RZ ;  /* 0x0000002003037824 */ /* 0x000fe400078e00ff */
[----:B------:R1:W-:Y:S04]  /*2cf0*/  ATOMS.OR RZ, [UR4+0x14], R2 ;  /* 0x00001402ffff798c */ /* 0x0003e8000b000004 */
[----:B------:R1:W-:Y:S04]  /*2d00*/  ATOMS.OR RZ, [UR4+0x18], R0 ;  /* 0x00001800ffff798c */ /* 0x0003e8000b000004 */
[----:B------:R1:W-:Y:S01]  /*2d10*/  STS [UR37+0x150], R3 ;  /* 0x00015003ff007988 */ /* 0x0003e20008000825 */
[----:B------:R-:W-:Y:S05]  /*2d20*/  BRA `(.L_x_51) ;  /* 0x0000000000107947 */ /* 0x000fea0003800000 */
.L_x_50:
[----:B------:R-:W-:Y:S02]  /*2d30*/  MOV R0, 0xffffffff ;  /* 0xffffffff00007802 */ /* 0x000fe40000000f00 */
[----:B------:R-:W-:-:S03]  /*2d40*/  MOV R2, 0x2d70 ;  /* 0x00002d7000027802 */ /* 0x000fc60000000f00 */
[----:B------:R1:W-:Y:S04]  /*2d50*/  STS [UR37+0x150], R0 ;  /* 0x00015000ff007988 */ /* 0x0003e80008000825 */
[----:B-1-3-5:R-:W-:Y:S05]  /*2d60*/  CALL.REL.NOINC `($__internal_1_$__cuda_sm10x_tcgen05_guardrail_trap_phase_invalid_during_alloc) ;  /* 0x00000060001c7944 */ /* 0x02afea0003c00000 */
.L_x_51:
[----:B------:R-:W-:Y:S05]  /*2d70*/  WARPSYNC.ALL ;  /* 0x0000000000007948 */ /* 0x000fea0003800000 */
[----:B------:R-:W2:Y:S01]  /*2d80*/  S2UR UR5, SR_CgaCtaId ;  /* 0x00000000000579c3 */ /* 0x000ea20000008800 */
[----:B------:R-:W-:Y:S01]  /*2d90*/  UMOV UR4, 0x400 ;  /* 0x0000040000047882 */ /* 0x000fe20000000000 */
[----:B------:R-:W-:-:S06]  /*2da0*/  NOP ;  /* 0x0000000000007918 */ /* 0x000fcc0000000000 */
[----:B------:R-:W-:Y:S06]  /*2db0*/  BAR.ARV 0x6, 0xa0 ;  /* 0x0182800000007b1d */ /* 0x000fec0000002000 */
[----:B------:R-:W4:Y:S01]  /*2dc0*/  LDCU UR7, c[0x0][0x38c] ;  /* 0x00007180ff0777ac */ /* 0x000f220008000800 */
[----:B------:R-:W-:Y:S01]  /*2dd0*/  IMAD.MOV.U32 R11, RZ, RZ, 0x1 ;  /* 0x00000001ff0b7424 */ /* 0x000fe200078e00ff */
[----:B------:R-:W-:Y:S01]  /*2de0*/  CS2R R8, SRZ ;  /* 0x0000000000087805 */ /* 0x000fe2000001ff00 */
[----:B------:R-:W-:Y:S01]  /*2df0*/  IMAD.MOV.U32 R10, RZ, RZ, RZ ;  /* 0x000000ffff0a7224 */ /* 0x000fe200078e00ff */
[----:B------:R-:W3:Y:S01]  /*2e00*/  LDCU UR6, c[0x0][0x38c] ;  /* 0x00007180ff0677ac */ /* 0x000ee20008000800 */
[----:B------:R-:W-:Y:S01]  /*2e10*/  UMOV UR15, URZ ;  /* 0x000000ff000f7c82 */ /* 0x000fe20008000000 */
[----:B------:R-:W-:Y:S01]  /*2e20*/  UMOV UR14, URZ ;  /* 0x000000ff000e7c82 */ /* 0x000fe20008000000 */
[----:B--2---:R-:W-:Y:S01]  /*2e30*/  ULEA UR5, UR5, UR4, 0x18 ;  /* 0x0000000405057291 */ /* 0x004fe2000f8ec0ff */
[----:B------:R-:W-:Y:S01]  /*2e40*/  UMOV UR24, 0x0 ;  /* 0x0000000000187882 */ /* 0x000fe20000000000 */
[----:B------:R-:W-:-:S02]  /*2e50*/  UMOV UR25, 0x8100910 ;  /* 0x0810091000197882 */ /* 0x000fc40000000000 */
[----:B------:R-:W-:Y:S02]  /*2e60*/  UIADD3 UR10, UPT, UPT, UR5, 0x8400, URZ ;  /* 0x00008400050a7890 */ /* 0x000fe4000fffe0ff */
[----:B------:R-:W-:Y:S02]  /*2e70*/  UIADD3 UR11, UPT, UPT, UR5, 0x1c400, URZ ;  /* 0x0001c400050b7890 */ /* 0x000fe4000fffe0ff */
[----:B----4-:R-:W-:Y:S01]  /*2e80*/  UIADD3 UR7, UPT, UPT, UR7, 0x1f, URZ ;  /* 0x0000001f07077890 */ /* 0x010fe2000fffe0ff */
[----:B-1----:R-:W1:Y:S01]  /*2e90*/  LDS R0, [UR5+0x150] ;  /* 0x00015005ff007984 */ /* 0x002e620008000800 */
[----:B------:R-:W-:Y:S02]  /*2ea0*/  USHF.R.U32.HI UR10, URZ, 0x4, UR10 ;  /* 0x00000004ff0a7899 */ /* 0x000fe4000801160a */
[----:B------:R-:W-:Y:S02]  /*2eb0*/  USHF.R.S32.HI UR4, URZ, 0x1f, UR7 ;  /* 0x0000001fff047899 */ /* 0x000fe40008011407 */
[----:B------:R-:W-:-:S02]  /*2ec0*/  USHF.R.U32.HI UR11, URZ, 0x4, UR11 ;  /* 0x00000004ff0b7899 */ /* 0x000fc4000801160b */
[----:B------:R-:W-:Y:S02]  /*2ed0*/  ULEA.HI UR4, UR4, UR7, URZ, 0x5 ;  /* 0x0000000704047291 */ /* 0x000fe4000f8f28ff */
[----:B------:R-:W-:Y:S02]  /*2ee0*/  ULOP3.LUT UR10, UR10, 0x3fff, URZ, 0xc0, !UPT ;  /* 0x00003fff0a0a7892 */ /* 0x000fe4000f8ec0ff */
[----:B------:R-:W-:Y:S02]  /*2ef0*/  USHF.R.S32.HI UR4, URZ, 0x5, UR4 ;  /* 0x00000005ff047899 */ /* 0x000fe40008011404 */
[----:B------:R-:W-:Y:S02]  /*2f00*/  ULOP3.LUT UR11, UR11, 0x3fff, URZ, 0xc0, !UPT ;  /* 0x00003fff0b0b7892 */ /* 0x000fe4000f8ec0ff */
[----:B------:R-:W-:Y:S01]  /*2f10*/  UISETP.LT.AND UP0, UPT, UR4, 0x1, UPT ;  /* 0x000000010400788c */ /* 0x000fe2000bf01270 */
[----:B------:R-:W-:Y:S01]  /*2f20*/  UMOV UR22, 0x0 ;  /* 0x0000000000167882 */ /* 0x000fe20000000000 */
[----:B------:R-:W-:-:S02]  /*2f30*/  UMOV UR23, 0x8100910 ;  /* 0x0810091000177882 */ /* 0x000fc40000000000 */
[----:B------:R-:W-:Y:S02]  /*2f40*/  USEL UR9, UR4, 0x1, !UP0 ;  /* 0x0000000104097887 */ /* 0x000fe4000c000000 */
[----:B------:R-:W-:Y:S02]  /*2f50*/  ULOP3.LUT UR10, UR10, 0x10000, URZ, 0xfc, !UPT ;  /* 0x000100000a0a7892 */ /* 0x000fe4000f8efcff */
[----:B------:R-:W-:Y:S02]  /*2f60*/  ULOP3.LUT UR11, UR11, 0x10000, URZ, 0xfc, !UPT ;  /* 0x000100000b0b7892 */ /* 0x000fe4000f8efcff */
[----:B------:R-:W-:Y:S02]  /*2f70*/  UIADD3 UR9, UPT, UPT, -UR9, URZ, URZ ;  /* 0x000000ff09097290 */ /* 0x000fe4000fffe1ff */
[----:B---3--:R-:W-:Y:S01]  /*2f80*/  UISETP.GE.AND UP3, UPT, UR6, 0x1, UPT ;  /* 0x000000010600788c */ /* 0x008fe2000bf66270 */
[----:B------:R-:W-:Y:S01]  /*2f90*/  UMOV UR20, 0x0 ;  /* 0x0000000000147882 */ /* 0x000fe20000000000 */
[----:B------:R-:W-:Y:S01]  /*2fa0*/  UMOV UR21, 0x8100910 ;  /* 0x0810091000157882 */ /* 0x000fe20000000000 */
[----:B------:R-:W-:Y:S01]  /*2fb0*/  UMOV UR18, 0x0 ;  /* 0x0000000000127882 */ /* 0x000fe20000000000 */
[----:B------:R-:W-:Y:S01]  /*2fc0*/  UMOV UR19, 0x8100910 ;  /* 0x0810091000137882 */ /* 0x000fe20000000000 */
[----:B-1----:R-:W-:-:S15]  /*2fd0*/  R2UR UR16, R0 ;  /* 0x00000000001072ca */ /* 0x002fde00000e0000 */
.L_x_60:
[----:B------:R-:W-:Y:S02]  /*2fe0*/  LEA R0, R10, UR5, 0x3 ;  /* 0x000000050a007c11 */ /* 0x000fe4000f8e18ff */
[----:B------:R-:W-:Y:S02]  /*2ff0*/  SHF.L.U32 R5, R9, 0x1f, RZ ;  /* 0x0000001f09057819 */ /* 0x000fe400000006ff */
[----:B------:R-:W-:Y:S01]  /*3000*/  PLOP3.LUT P0, PT, PT, PT, UP3, 0x80, 0x8 ;  /* 0x000000000008781c */ /* 0x000fe20003f0f038 */
[----:B------:R-:W-:Y:S01]  /*3010*/  VIADD R3, R0, 0xb0 ;  /* 0x000000b000037836 */ /* 0x000fe20000000000 */
[----:B-1----:R-:W1:Y:S02]  /*3020*/  SYNCS.PHASECHK.TRANS64.TRYWAIT P1, [R0+URZ+0xa0], R5 ;  /* 0x0000a005000075a7 */ /* 0x002e6400080211ff */
[----:B-1-3--:R-:W-:Y:S09]  /*3030*/  @!P1 BRA `(.L_x_54) ;  /* 0x0000005400689947 */ /* 0x00aff20003800000 */
.L_x_149:
[----:B------:R-:W-:Y:S01]  /*3040*/  LEA R4, R10, UR5, 0x4 ;  /* 0x000000050a047c11 */ /* 0x000fe2000f8e20ff */
[----:B------:R-:W-:Y:S01]  /*3050*/  @UP3 ULEA UR6, UR14, UR5, 0x3 ;  /* 0x000000050e063291 */ /* 0x000fe2000f8e18ff */
[----:B------:R-:W-:Y:S01]  /*3060*/  PLOP3.LUT P2, PT, PT, PT, PT, 0x80, 0x8 ;  /* 0x000000000008781c */ /* 0x000fe20003f4f070 */
[----:B------:R-:W-:Y:S01]  /*3070*/  ULEA UR7, UR15, UR5, 0x3 ;  /* 0x000000050f077291 */ /* 0x000fe2000f8e18ff */
[----:B------:R-:W-:Y:S01]  /*3080*/  PRMT R3, RZ, 0x654, R3 ;  /* 0x00000654ff037816 */ /* 0x000fe20000000003 */
[----:B------:R-:W-:Y:S01]  /*3090*/  ULEA UR8, UR15, UR16, 0x6 ;  /* 0x000000100f087291 */ /* 0x000fe2000f8e30ff */
[----:B-1----:R-:W1:Y:S01]  /*30a0*/  LDS.128 R4, [R4+0x130] ;  /* 0x0001300004047984 */ /* 0x002e620000000c00 */
[----:B------:R-:W-:Y:S02]  /*30b0*/  @P0 SHF.L.U32 R2, R8, 0x1f, RZ ;  /* 0x0000001f08020819 */ /* 0x000fe400000006ff */
[----:B------:R-:W-:Y:S01]  /*30c0*/  SHF.L.U32 R0, R11, 0x1f, RZ ;  /* 0x0000001f0b007819 */ /* 0x000fe200000006ff */
[----:B------:R-:W-:Y:S01]  /*30d0*/  @!PT LDS RZ, [RZ] ;  /* 0x00000000fffff984 */ /* 0x000fe20000000800 */
[----:B------:R-:W-:Y:S01]  /*30e0*/  @!PT LDS RZ, [RZ] ;  /* 0x00000000fffff984 */ /* 0x000fe20000000800 */
[----:B------:R-:W-:Y:S01]  /*30f0*/  @!PT LDS RZ, [RZ] ;  /* 0x00000000fffff984 */ /* 0x000fe20000000800 */
[----:B------:R-:W-:Y:S01]  /*3100*/  @!PT LDS RZ, [RZ] ;  /* 0x00000000fffff984 */ /* 0x000fe20000000800 */
[----:B------:R2:W-:Y:S06]  /*3110*/  MEMBAR.ALL.CTA ;  /* 0x0000000000007992 */ /* 0x0005ec0000008000 */
[----:B--2---:R-:W2:Y:S02]  /*3120*/  FENCE.VIEW.ASYNC.S ;  /* 0x00000000000073c6 */ /* 0x004ea40000000000 */
[----:B--2---:R2:W-:Y:S01]  /*3130*/  SYNCS.ARRIVE.TRANS64.RED.A1T0 RZ, [R3+URZ], RZ ;  /* 0x000000ff03ff79a7 */ /* 0x0045e200081004ff */
[----:B------:R2:W3:Y:S01]  /*3140*/  @P0 SYNCS.PHASECHK.TRANS64.TRYWAIT P2, [UR6], R2 ;  /* 0x00000002ff0005a7 */ /* 0x0004e20008041106 */
[----:B-1----:R-:W-:Y:S01]  /*3150*/  LOP3.LUT P1, RZ, R6, 0x1, RZ, 0xc0, !PT ;  /* 0x0000000106ff7812 */ /* 0x002fe2000782c0ff */
[----:B------:R-:W1:Y:S02]  /*3160*/  SYNCS.PHASECHK.TRANS64.TRYWAIT P0, [UR7+0xe0], R0 ;  /* 0x0000e000ff0075a7 */ /* 0x000e640008001107 */
[----:B-123--:R-:W-:Y:S10]  /*3170*/  @!P0 BRA `(.L_x_55) ;  /* 0x00000054002c8947 */ /* 0x00eff40003800000 */
.L_x_151:
[----:B------:R-:W-:Y:S01]  /*3180*/  IADD3 R10, PT, PT, R10, 0x1, RZ ;  /* 0x000000010a0a7810 */ /* 0x000fe20007ffe0ff */
[----:B------:R-:W-:Y:S06]  /*3190*/  BRA.U !UP3, `(.L_x_56) ;  /* 0x000000010bc07547 */ /* 0x000fec000b800000 */
[----:B------:R-:W-:Y:S01]  /*31a0*/  UPLOP3.LUT UP4, UPT, UPT, UPT, UPT, 0x40, 0x4 ;  /* 0x000000000004789c */ /* 0x000fe20003f8e870 */
[----:B------:R-:W-:Y:S01]  /*31b0*/  UMOV UR13, UR9 ;  /* 0x00000009000d7c82 */ /* 0x000fe20008000000 */
[----:B------:R-:W-:Y:S01]  /*31c0*/  UMOV UR12, UR4 ;  /* 0x00000004000c7c82 */ /* 0x000fe20008000000 */
[----:B------:R-:W-:-:S08]  /*31d0*/  UMOV UR17, UR14 ;  /* 0x0000000e00117c82 */ /* 0x000fd00008000000 */
.L_x_59:
[----:B------:R-:W-:Y:S02]  /*31e0*/  UIADD3 UR13, UPT, UPT, UR13, 0x1, URZ ;  /* 0x000000010d0d7890 */ /* 0x000fe4000fffe0ff */
[----:B--2---:R-:W-:Y:S02]  /*31f0*/  ULEA UR6, UR17, UR5, 0x3 ;  /* 0x0000000511067291 */ /* 0x004fe4000f8e18ff */
[----:B------:R-:W-:Y:S01]  /*3200*/  UISETP.NE.AND UP0, UPT, UR13, URZ, UPT ;  /* 0x000000ff0d00728c */ /* 0x000fe2000bf05270 */
[----:B---3--:R-:W-:Y:S10]  /*3210*/  @P2 BRA `(.L_x_57) ;  /* 0x00000000000c2947 */ /* 0x008ff40003800000 */
[----:B-1----:R-:W-:Y:S04]  /*3220*/  SHF.L.U32 R3, R8, 0x1f, RZ ;  /* 0x0000001f08037819 */ /* 0x002fe800000006ff */
[----:B------:R-:W1:Y:S02]  /*3230*/  SYNCS.PHASECHK.TRANS64.TRYWAIT P0, [UR6], R3 ;  /* 0x00000003ff0075a7 */ /* 0x000e640008001106 */
[----:B-1----:R-:W-:Y:S05]  /*3240*/  @!P0 BRA `(.L_x_58) ;  /* 0x0000005400108947 */ /* 0x002fea0003800000 */
.L_x_57:
[----:B------:R-:W-:Y:S01]  /*3250*/  UISETP.NE.AND UP1, UPT, UR12, 0x1, UPT ;  /* 0x000000010c00788c */ /* 0x000fe2000bf25270 */
[----:B------:R-:W-:Y:S01]  /*3260*/  PLOP3.LUT P2, PT, PT, PT, PT, 0x80, 0x8 ;  /* 0x000000000008781c */ /* 0x000fe20003f4f070 */
[----:B------:R-:W-:Y:S02]  /*3270*/  UIADD3 UR14, UPT, UPT, UR17, 0x1, URZ ;  /* 0x00000001110e7890 */ /* 0x000fe4000fffe0ff */
[----:B------:R-:W-:Y:S02]  /*3280*/  ULEA UR28, UR17, UR11, 0x9 ;  /* 0x0000000b111c7291 */ /* 0x000fe4000f8e48ff */
[----:B------:R-:W-:Y:S01]  /*3290*/  UISETP.NE.AND UP2, UPT, UR14, 0x5, UPT ;  /* 0x000000050e00788c */ /* 0x000fe2000bf45270 */
[----:B------:R-:W-:Y:S01]  /*32a0*/  PLOP3.LUT P0, PT, PT, PT, UP1, 0x80, 0x8 ;  /* 0x000000000008781c */ /* 0x000fe20003f0f018 */
[----:B------:R-:W-:Y:S02]  /*32b0*/  UIADD3 UR40, UPT, UPT, UR28, 0x2, URZ ;  /* 0x000000021c287890 */ /* 0x000fe4000fffe0ff */
[----:B------:R-:W-:Y:S02]  /*32c0*/  USEL UR27, URZ, 0x1, UP2 ;  /* 0x00000001ff1b7887 */ /* 0x000fe40009000000 */
[----:B------:R-:W-:Y:S02]  /*32d0*/  USEL UR14, UR14, URZ, UP2 ;  /* 0x000000ff0e0e7287 */ /* 0x000fe40009000000 */
[----:B------:R-:W-:Y:S02]  /*32e0*/  UIADD3 UR36, UPT, UPT, UR28, 0x4, URZ ;  /* 0x000000041c247890 */ /* 0x000fe4000fffe0ff */
[----:B------:R-:W-:Y:S01]  /*32f0*/  @UP1 ULEA UR26, UR14, UR5, 0x3 ;  /* 0x000000050e1a1291 */ /* 0x000fe2000f8e18ff */
[----:B------:R-:W-:Y:S01]  /*3300*/  LOP3.LUT R8, R8, UR27, RZ, 0x3c, !PT ;  /* 0x0000001b08087c12 */ /* 0x000fe2000f8e3cff */
[----:B------:R-:W-:Y:S02]  /*3310*/  UIADD3 UR32, UPT, UPT, UR28, 0x6, URZ ;  /* 0x000000061c207890 */ /* 0x000fe4000fffe0ff */
[----:B------:R-:W-:Y:S01]  /*3320*/  UIADD3 UR6, UPT, UPT, UR6, 0x28, URZ ;  /* 0x0000002806067890 */ /* 0x000fe2000fffe0ff */
[----:B-1----:R-:W-:Y:S01]  /*3330*/  @P0 SHF.L.U32 R0, R8, 0x1f, RZ ;  /* 0x0000001f08000819 */ /* 0x002fe200000006ff */
[----:B------:R-:W-:Y:S01]  /*3340*/  UIADD3 UR12, UPT, UPT, UR12, -0x1, URZ ;  /* 0xffffffff0c0c7890 */ /* 0x000fe2000fffe0ff */
[----:B------:R-:W-:Y:S02]  /*3350*/  UMOV UR29, 0x40004040 ;  /* 0x40004040001d7882 */ /* 0x000fe40000000000 */
[----:B------:R2:W3:Y:S01]  /*3360*/  @P0 SYNCS.PHASECHK.TRANS64.TRYWAIT P2, [UR26], R0 ;  /* 0x00000000ff0005a7 */ /* 0x0004e2000804111a */
[----:B------:R-:W-:Y:S01]  /*3370*/  ULEA UR26, UR17, UR10, 0xa ;  /* 0x0000000a111a7291 */ /* 0x000fe2000f8e50ff */
[----:B------:R-:W-:Y:S01]  /*3380*/  UMOV UR27, 0x40004040 ;  /* 0x40004040001b7882 */ /* 0x000fe20000000000 */
[----:B------:R-:W-:Y:S02]  /*3390*/  UMOV UR41, 0x40004040 ;  /* 0x4000404000297882 */ /* 0x000fe40000000000 */
[----:B------:R-:W-:Y:S02]  /*33a0*/  UIADD3 UR38, UPT, UPT, UR26, 0x2, URZ ;  /* 0x000000021a267890 */ /* 0x000fe4000fffe0ff */
[----:B------:R-:W-:Y:S02]  /*33b0*/  UIADD3 UR34, UPT, UPT, UR26, 0x4, URZ ;  /* 0x000000041a227890 */ /* 0x000fe4000fffe0ff */
[----:B------:R-:W-:Y:S01]  /*33c0*/  UIADD3 UR30, UPT, UPT, UR26, 0x6, URZ ;  /* 0x000000061a1e7890 */ /* 0x000fe2000fffe0ff */
[----:B------:R2:W-:Y:S01]  /*33d0*/  UTCHMMA gdesc[UR26], gdesc[UR28], tmem[UR8], tmem[UR24], idesc[UR25], UP4 ;  /* 0x00ff181c1a0075ea */ /* 0x0005e2000a000008 */
[----:B------:R-:W-:Y:S01]  /*33e0*/  UPLOP3.LUT UP4, UPT, UPT, UPT, UPT, 0x80, 0x8 ;  /* 0x000000000008789c */ /* 0x000fe20003f8f070 */
[----:B------:R-:W-:Y:S01]  /*33f0*/  UMOV UR39, 0x40004040 ;  /* 0x4000404000277882 */ /* 0x000fe20000000000 */
[----:B------:R-:W-:Y:S01]  /*3400*/  UMOV UR37, 0x40004040 ;  /* 0x4000404000257882 */ /* 0x000fe20000000000 */
[----:B------:R2:W-:Y:S01]  /*3410*/  UTCHMMA gdesc[UR38], gdesc[UR40], tmem[UR8], tmem[UR22], idesc[UR23], UPT ;  /* 0x00ff1628260075ea */ /* 0x0005e2000b800008 */
[----:B------:R-:W-:Y:S01]  /*3420*/  UMOV UR35, 0x40004040 ;  /* 0x4000404000237882 */ /* 0x000fe20000000000 */
[----:B------:R-:W-:Y:S01]  /*3430*/  UMOV UR33, 0x40004040 ;  /* 0x4000404000217882 */ /* 0x000fe20000000000 */
[----:B------:R-:W-:Y:S01]  /*3440*/  UMOV UR31, 0x40004040 ;  /* 0x40004040001f7882 */ /* 0x000fe20000000000 */
[----:B------:R2:W-:Y:S01]  /*3450*/  UTCHMMA gdesc[UR34], gdesc[UR36], tmem[UR8], tmem[UR20], idesc[UR21], UPT ;  /* 0x00ff1424220075ea */ /* 0x0005e2000b800008 */
[----:B------:R2:W-:Y:S01]  /*3460*/  UTCHMMA gdesc[UR30], gdesc[UR32], tmem[UR8], tmem[UR18], idesc[UR19], UPT ;  /* 0x00ff12201e0075ea */ /* 0x0005e2000b800008 */
[----:B------:R2:W-:Y:S01]  /*3470*/  UTCBAR [UR6], URZ ;  /* 0x000000ff060073e9 */ /* 0x0005e200080000ff */
[----:B------:R-:W-:Y:S01]  /*3480*/  UMOV UR17, UR14 ;  /* 0x0000000e00117c82 */ /* 0x000fe20008000000 */
[----:B------:R-:W-:Y:S05]  /*3490*/  BRA.U UP0, `(.L_x_59) ;  /* 0xfffffffd00507547 */ /* 0x000fea000b83ffff */
.L_x_56:
[----:B------:R-:W-:Y:S01]  /*34a0*/  UIADD3 UR15, UPT, UPT, UR15, 0x1, URZ ;  /* 0x000000010f0f7890 */ /* 0x000fe2000fffe0ff */
[C---:B------:R-:W-:Y:S01]  /*34b0*/  ISETP.NE.AND P0, PT, R10.reuse, 0x2, PT ;  /* 0x000000020a00780c */ /* 0x040fe20003f05270 */
[----:B------:R-:W-:Y:S02]  /*34c0*/  UIADD3 UR7, UPT, UPT, UR7, 0xc0, URZ ;  /* 0x000000c007077890 */ /* 0x000fe4000fffe0ff */
[----:B------:R-:W-:Y:S01]  /*34d0*/  UISETP.NE.AND UP0, UPT, UR15, 0x4, UPT ;  /* 0x000000040f00788c */ /* 0x000fe2000bf05270 */
[----:B-12---:R-:W-:Y:S02]  /*34e0*/  SEL R0, RZ, 0x1, P0 ;  /* 0x00000001ff007807 */ /* 0x006fe40000000000 */
[----:B------:R-:W-:Y:S01]  /*34f0*/  SEL R10, R10, RZ, P0 ;  /* 0x000000ff0a0a7207 */ /* 0x000fe20000000000 */
[----:B------:R-:W-:Y:S01]  /*3500*/  USEL UR6, URZ, 0x1, UP0 ;  /* 0x00000001ff067887 */ /* 0x000fe20008000000 */
[----:B------:R-:W-:Y:S01]  /*3510*/  LOP3.LUT R9, R9, R0, RZ, 0x3c, !PT ;  /* 0x0000000009097212 */ /* 0x000fe200078e3cff */
[----:B------:R-:W-:Y:S01]  /*3520*/  USEL UR15, UR15, URZ, UP0 ;  /* 0x000000ff0f0f7287 */ /* 0x000fe20008000000 */
[----:B------:R1:W-:Y:S03]  /*3530*/  UTCBAR [UR7], URZ ;  /* 0x000000ff070073e9 */ /* 0x0003e600080000ff */
[----:B------:R-:W-:Y:S01]  /*3540*/  LOP3.LUT R11, R11, UR6, RZ, 0x3c, !PT ;  /* 0x000000060b0b7c12 */ /* 0x000fe2000f8e3cff */
[----:B------:R-:W-:Y:S07]  /*3550*/  @P1 BRA `(.L_x_60) ;  /* 0xfffffff800a01947 */ /* 0x000fee000383ffff */
[----:B------:R-:W2:Y:S01]  /*3560*/  S2UR UR4, SR_CgaCtaId ;  /* 0x00000000000479c3 */ /* 0x000ea20000008800 */
[----:B------:R-:W-:Y:S01]  /*3570*/  ELECT P0, URZ, PT ;  /* 0x0000000000ff782f */ /* 0x000fe20003800000 */
[----:B------:R-:W-:Y:S01]  /*3580*/  IMAD.MOV.U32 R0, RZ, RZ, 0x1 ;  /* 0x00000001ff007424 */ /* 0x000fe200078e00ff */
[----:B------:R-:W-:Y:S01]  /*3590*/  UIADD3 UR5, UPT, UPT, UR5, 0xe0, URZ ;  /* 0x000000e005057890 */ /* 0x000fe2000fffe0ff */
[----:B------:R-:W-:Y:S01]  /*35a0*/  SHF.L.U32 R3, R11, 0x1f, RZ ;  /* 0x0000001f0b037819 */ /* 0x000fe200000006ff */
[----:B------:R-:W-:-:S03]  /*35b0*/  UMOV UR6, 0x40 ;  /* 0x0000004000067882 */ /* 0x000fc60000000000 */
[----:B------:R-:W-:Y:S01]  /*35c0*/  UVIRTCOUNT.DEALLOC.SMPOOL 0x80 ;  /* 0x000000800000784c */ /* 0x000fe20000000000 */
[----:B--2---:R-:W-:Y:S02]  /*35d0*/  ULEA UR4, UR4, UR6, 0x18 ;  /* 0x0000000604047291 */ /* 0x004fe4000f8ec0ff */
[----:B------:R-:W-:-:S07]  /*35e0*/  ULEA UR6, UR15, UR5, 0x3 ;  /* 0x000000050f067291 */ /* 0x000fce000f8e18ff */
[----:B------:R2:W-:Y:S02]  /*35f0*/  @P0 STS.U8 [UR4+0x1c], R0 ;  /* 0x00001c00ff000988 */ /* 0x0005e40008000004 */
[----:B------:R-:W4:Y:S02]  /*3600*/  SYNCS.PHASECHK.TRANS64.TRYWAIT P0, [UR6], R3 ;  /* 0x00000003ff0075a7 */ /* 0x000f240008001106 */
[----:B--2-4-:R-:W-:Y:S05]  /*3610*/  @!P0 BRA `(.L_x_61) ;  /* 0x0000005000348947 */ /* 0x014fea0003800000 */
.L_x_154:
[----:B-1----:R-:W-:-:S04]  /*3620*/  UIADD3 UR7, UPT, UPT, UR15, 0x1, URZ ;  /* 0x000000010f077890 */ /* 0x002fc8000fffe0ff */
[----:B------:R-:W-:-:S04]  /*3630*/  UISETP.NE.AND UP0, UPT, UR7, 0x4, UPT ;  /* 0x000000040700788c */ /* 0x000fc8000bf05270 */
[----:B------:R-:W-:Y:S02]  /*3640*/  USEL UR8, URZ, 0x1, UP0 ;  /* 0x00000001ff087887 */ /* 0x000fe40008000000 */
[----:B------:R-:W-:-:S04]  /*3650*/  USEL UR7, UR7, URZ, UP0 ;  /* 0x000000ff07077287 */ /* 0x000fc80008000000 */
[----:B------:R-:W-:Y:S01]  /*3660*/  ULEA UR6, UR7, UR5, 0x3 ;  /* 0x0000000507067291 */ /* 0x000fe2000f8e18ff */
[----:B------:R-:W-:-:S04]  /*3670*/  LOP3.LUT R2, R11, UR8, RZ, 0x3c, !PT ;  /* 0x000000080b027c12 */ /* 0x000fc8000f8e3cff */
[----:B--2---:R-:W-:-:S04]  /*3680*/  SHF.L.U32 R3, R2, 0x1f, RZ ;  /* 0x0000001f02037819 */ /* 0x004fc800000006ff */
[----:B------:R-:W1:Y:S02]  /*3690*/  SYNCS.PHASECHK.TRANS64.TRYWAIT P0, [UR6], R3 ;  /* 0x00000003ff0075a7 */ /* 0x000e640008001106 */
[----:B-1----:R-:W-:Y:S05]  /*36a0*/  @!P0 BRA `(.L_x_62) ;  /* 0x0000005000288947 */ /* 0x002fea0003800000 */
.L_x_156:
        /* <DEDUP_REMOVED lines=9> */
.L_x_158:
[----:B------:R-:W-:-:S04]  /*3740*/  UIADD3 UR7, UPT, UPT, UR7, 0x1, URZ ;  /* 0x0000000107077890 */ /* 0x000fc8000fffe0ff */
[----:B------:R-:W-:-:S04]  /*3750*/  UISETP.NE.AND UP0, UPT, UR7, 0x4, UPT ;  /* 0x000000040700788c */ /* 0x000fc8000bf05270 */
[----:B------:R-:W-:Y:S02]  /*3760*/  USEL UR6, URZ, 0x1, UP0 ;  /* 0x00000001ff067887 */ /* 0x000fe40008000000 */
[----:B------:R-:W-:-:S04]  /*3770*/  USEL UR7, UR7, URZ, UP0 ;  /* 0x000000ff07077287 */ /* 0x000fc80008000000 */
[----:B------:R-:W-:Y:S01]  /*3780*/  ULEA UR7, UR7, UR5, 0x3 ;  /* 0x0000000507077291 */ /* 0x000fe2000f8e18ff */
[----:B-1----:R-:W-:-:S04]  /*3790*/  LOP3.LUT R3, R2, UR6, RZ, 0x3c, !PT ;  /* 0x0000000602037c12 */ /* 0x002fc8000f8e3cff */
[----:B------:R-:W-:-:S04]  /*37a0*/  SHF.L.U32 R3, R3, 0x1f, RZ ;  /* 0x0000001f03037819 */ /* 0x000fc800000006ff */
[----:B------:R-:W1:Y:S02]  /*37b0*/  SYNCS.PHASECHK.TRANS64.TRYWAIT P0, [UR7], R3 ;  /* 0x00000003ff0075a7 */ /* 0x000e640008001107 */
[----:B-1----:R-:W-:Y:S05]  /*37c0*/  @!P0 BRA `(.L_x_64) ;  /* 0x0000005000108947 */ /* 0x002fea0003800000 */
.L_x_160:
[----:B------:R-:W-:Y:S01]  /*37d0*/  NOP ;  /* 0x0000000000007918 */ /* 0x000fe20000000000 */
[----:B-1----:R-:W1:Y:S01]  /*37e0*/  LDS R0, [UR4+0x14] ;  /* 0x00001404ff007984 */ /* 0x002e620008000800 */
[----:B------:R-:W-:Y:S01]  /*37f0*/  ULOP3.LUT UR6, UR16, 0xffff, URZ, 0xc0, !UPT ;  /* 0x0000ffff10067892 */ /* 0x000fe2000f8ec0ff */
[----:B------:R-:W-:Y:S01]  /*3800*/  UMOV UR8, 0xffff ;  /* 0x0000ffff00087882 */ /* 0x000fe20000000000 */
[----:B------:R-:W-:Y:S02]  /*3810*/  UMOV UR5, 0x1 ;  /* 0x0000000100057882 */ /* 0x000fe40000000000 */
[----:B------:R-:W-:-:S04]  /*3820*/  USHF.R.U32.HI UR6, URZ, 0x5, UR6 ;  /* 0x00000005ff067899 */ /* 0x000fc80008011606 */
[----:B------:R-:W-:Y:S02]  /*3830*/  USHF.L.U32 UR8, UR8, UR6, URZ ;  /* 0x0000000608087299 */ /* 0x000fe400080006ff */
[----:B------:R-:W-:-:S04]  /*3840*/  USHF.L.U32 UR5, UR5, UR6, URZ ;  /* 0x0000000605057299 */ /* 0x000fc800080006ff */
[----:B-1----:R-:W-:-:S04]  /*3850*/  LOP3.LUT R0, R0, UR8, RZ, 0xc0, !PT ;  /* 0x0000000800007c12 */ /* 0x002fc8000f8ec0ff */
[----:B------:R-:W-:-:S13]  /*3860*/  ISETP.NE.AND P0, PT, R0, UR8, PT ;  /* 0x0000000800007c0c */ /* 0x000fda000bf05270 */
[----:B------:R-:W-:Y:S05]  /*3870*/  @P0 BRA `(.L_x_65) ;  /* 0x0000000000580947 */ /* 0x000fea0003800000 */
[----:B------:R-:W1:Y:S02]  /*3880*/  LDS R0, [UR4+0x18] ;  /* 0x00001804ff007984 */ /* 0x000e640008000800 */
[----:B-1----:R-:W-:-:S04]  /*3890*/  LOP3.LUT R0, R0, UR5, RZ, 0xc0, !PT ;  /* 0x0000000500007c12 */ /* 0x002fc8000f8ec0ff */
[----:B------:R-:W-:-:S13]  /*38a0*/  ISETP.NE.AND P0, PT, R0, UR5, PT ;  /* 0x0000000500007c0c */ /* 0x000fda000bf05270 */
[----:B------:R-:W-:Y:S05]  /*38b0*/  @P0 BRA `(.L_x_66) ;  /* 0x00000000003c0947 */ /* 0x000fea0003800000 */
[----:B------:R-:W1:Y:S01]  /*38c0*/  S2R R2, SR_LANEID ;  /* 0x0000000000027919 */ /* 0x000e620000000000 */
[----:B------:R-:W-:Y:S01]  /*38d0*/  ULOP3.LUT UR8, URZ, UR8, URZ, 0x33, !UPT ;  /* 0x00000008ff087292 */ /* 0x000fe2000f8e33ff */
[----:B------:R-:W-:Y:S01]  /*38e0*/  LOP3.LUT R4, RZ, UR5, RZ, 0x33, !PT ;  /* 0x00000005ff047c12 */ /* 0x000fe2000f8e33ff */
[----:B------:R-:W-:Y:S02]  /*38f0*/  VOTEU.ANY UR7, UPT, PT ;  /* 0x0000000000077886 */ /* 0x000fe400038e0100 */
[----:B------:R-:W-:Y:S01]  /*3900*/  UFLO.U32 UR7, UR7 ;  /* 0x00000007000772bd */ /* 0x000fe200080e0000 */
[----:B------:R-:W2:Y:S01]  /*3910*/  REDUX UR5, R4 ;  /* 0x00000000040573c4 */ /* 0x000ea20000000000 */
[----:B------:R-:W-:-:S06]  /*3920*/  IMAD.U32 R0, RZ, RZ, UR8 ;  /* 0x00000008ff007e24 */ /* 0x000fcc000f8e00ff */
[----:B------:R4:W-:Y:S01]  /*3930*/  UTCATOMSWS.AND URZ, UR8 ;  /* 0x0000000800ff79e3 */ /* 0x0009e20008000000 */
[----:B------:R-:W3:Y:S01]  /*3940*/  REDUX UR6, R0 ;  /* 0x00000000000673c4 */ /* 0x000ee20000000000 */
[----:B-1----:R-:W-:Y:S01]  /*3950*/  ISETP.EQ.U32.AND P0, PT, R2, UR7, PT ;  /* 0x0000000702007c0c */ /* 0x002fe2000bf02070 */
[----:B--2---:R-:W-:Y:S01]  /*3960*/  IMAD.U32 R2, RZ, RZ, UR5 ;  /* 0x00000005ff027e24 */ /* 0x004fe2000f8e00ff */
[----:B---3--:R-:W-:-:S11]  /*3970*/  MOV R3, UR6 ;  /* 0x0000000600037c02 */ /* 0x008fd60008000f00 */
[----:B------:R4:W-:Y:S04]  /*3980*/  @P0 ATOMS.AND RZ, [UR4+0x14], R3 ;  /* 0x00001403ffff098c */ /* 0x0009e8000a800004 */
[----:B------:R4:W-:Y:S01]  /*3990*/  @P0 ATOMS.AND RZ, [UR4+0x18], R2 ;  /* 0x00001802ffff098c */ /* 0x0009e2000a800004 */
[----:B------:R-:W-:Y:S05]  /*39a0*/  BRA `(.L_x_67) ;  /* 0x0000000000147947 */ /* 0x000fea0003800000 */
.L_x_66:
[----:B------:R-:W-:Y:S02]  /*39b0*/  MOV R2, 0x39d0 ;  /* 0x000039d000027802 */ /* 0x000fe40000000f00 */
[----:B---3-5:R-:W-:Y:S05]  /*39c0*/  CALL.REL.NOINC `($__internal_0_$__cuda_sm10x_tcgen05_guardrail_trap_col_being_dealloced_not_returned_by_alloc) ;  /* 0x0000005000f87944 */ /* 0x028fea0003c00000 */
[----:B------:R-:W-:Y:S05]  /*39d0*/  BRA `(.L_x_67) ;  /* 0x0000000000087947 */ /* 0x000fea0003800000 */
.L_x_65:
[----:B------:R-:W-:Y:S02]  /*39e0*/  MOV R2, 0x3a00 ;  /* 0x00003a0000027802 */ /* 0x000fe40000000f00 */
[----:B---3-5:R-:W-:Y:S05]  /*39f0*/  CALL.REL.NOINC `($__internal_2_$__cuda_sm10x_tcgen05_guardrail_trap_unallocated_columns_being_dealloced) ;  /* 0x0000005400047944 */ /* 0x028fea0003c00000 */
.L_x_67:
[----:B------:R-:W-:Y:S01]  /*3a00*/  NOP ;  /* 0x0000000000007918 */ /* 0x000fe20000000000 */
[----:B----4-:R-:W-:Y:S05]  /*3a10*/  EXIT ;  /* 0x000000000000794d */ /* 0x010fea0003800000 */
.L_x_49:
[----:B------:R-:W-:-:S09]  /*3a20*/  UISETP.NE.OR UP2, UPT, UR8, 0x3, !UP2 ;  /* 0x000000030800788c */ /* 0x000fd2000d745670 */
[----:B------:R-:W-:Y:S05]  /*3a30*/  BRA.U UP2, `(.L_x_68) ;  /* 0x0000001102147547 */ /* 0x000fea000b800000 */
[----:B------:R-:W1:Y:S01]  /*3a40*/  LDC R0, c[0x0][0xb30] ;  /* 0x0002cc00ff007b82 */ /* 0x000e620000000800 */
[----:B------:R-:W2:Y:S01]  /*3a50*/  LDCU.64 UR8, c[0x0][0x888] ;  /* 0x00011100ff0877ac */ /* 0x000ea20008000a00 */
[----:B------:R-:W-:Y:S02]  /*3a60*/  HFMA2 R25, -RZ, RZ, 0, 0 ;  /* 0x00000000ff197431 */ /* 0x000fe400000001ff */
[----:B-----5:R-:W-:Y:S01]  /*3a70*/  IMAD.MOV.U32 R32, RZ, RZ, 0x1 ;  /* 0x00000001ff207424 */ /* 0x020fe200078e00ff */
[----:B------:R-:W-:Y:S01]  /*3a80*/  MOV R23, 0x2000 ;  /* 0x0000200000177802 */ /* 0x000fe20000000f00 */
[----:B------:R-:W4:Y:S01]  /*3a90*/  LDCU.64 UR4, c[0x0][0x890] ;  /* 0x00011200ff0477ac */ /* 0x000f220008000a00 */
[----:B------:R-:W-:Y:S01]  /*3aa0*/  IMAD.MOV.U32 R27, RZ, RZ, RZ ;  /* 0x000000ffff1b7224 */ /* 0x000fe200078e00ff */
[----:B------:R-:W3:Y:S01]  /*3ab0*/  LDC R19, c[0x0][0x370] ;  /* 0x0000dc00ff137b82 */ /* 0x000ee20000000800 */
[----:B------:R-:W-:Y:S01]  /*3ac0*/  UMOV UR7, 0x400 ;  /* 0x0000040000077882 */ /* 0x000fe20000000000 */
[----:B------:R-:W-:-:S02]  /*3ad0*/  UPLOP3.LUT UP1, UPT, UPT, UPT, UPT, 0x40, 0x4 ;  /* 0x000000000004789c */ /* 0x000fc40003f2e870 */
[----:B------:R-:W-:-:S04]  /*3ae0*/  ULEA UR7, UR37, UR7, 0x18 ;  /* 0x0000000725077291 */ /* 0x000fc8000f8ec0ff */
[----:B------:R-:W3:Y:S01]  /*3af0*/  LDC R2, c[0x0][0xb0c] ;  /* 0x0002c300ff027b82 */ /* 0x000ee20000000800 */
[----:B------:R-:W-:Y:S02]  /*3b00*/  UIADD3 UR13, UPT, UPT, UR7, 0x68, URZ ;  /* 0x00000068070d7890 */ /* 0x000fe4000fffe0ff */
[----:B--2---:R-:W-:Y:S02]  /*3b10*/  UISETP.NE.U32.AND UP2, UPT, UR8, URZ, UPT ;  /* 0x000000ff0800728c */ /* 0x004fe4000bf45070 */
[----:B------:R-:W-:Y:S02]  /*3b20*/  UIADD3 UR33, UPT, UPT, UR7, 0x50, URZ ;  /* 0x0000005007217890 */ /* 0x000fe4000fffe0ff */
[----:B----4-:R-:W-:Y:S01]  /*3b30*/  UISETP.NE.U32.AND UP3, UPT, UR4, URZ, UPT ;  /* 0x000000ff0400728c */ /* 0x010fe2000bf65070 */
[----:B------:R-:W2:Y:S01]  /*3b40*/  LDC R18, c[0x0][0xb20] ;  /* 0x0002c800ff127b82 */ /* 0x000ea20000000800 */
[----:B-1----:R-:W-:Y:S01]  /*3b50*/  ISETP.NE.AND P1, PT, R0, 0x1, PT ;  /* 0x000000010000780c */ /* 0x002fe20003f25270 */
[----:B------:R-:W-:-:S02]  /*3b60*/  UISETP.NE.AND.EX UP2, UPT, UR9, URZ, UPT, UP2 ;  /* 0x000000ff0900728c */ /* 0x000fc4000bf45320 */
[----:B------:R-:W-:Y:S02]  /*3b70*/  UIADD3 UR25, UPT, UPT, UR7, 0x58, URZ ;  /* 0x0000005807197890 */ /* 0x000fe4000fffe0ff */
[----:B------:R-:W-:Y:S02]  /*3b80*/  UIADD3 UR17, UPT, UPT, UR7, 0x60, URZ ;  /* 0x0000006007117890 */ /* 0x000fe4000fffe0ff */
[----:B------:R-:W1:Y:S01]  /*3b90*/  LDC.64 R36, c[0x0][0x348] ;  /* 0x0000d200ff247b82 */ /* 0x000e620000000a00 */
[----:B------:R-:W-:Y:S02]  /*3ba0*/  UPRMT UR13, UR37, 0x654, UR13 ;  /* 0x00000654250d7896 */ /* 0x000fe4000800000d */
[----:B------:R-:W-:-:S05]  /*3bb0*/  UISETP.NE.AND.EX UP3, UPT, UR5, URZ, UPT, UP3 ;  /* 0x000000ff0500728c */ /* 0x000fca000bf65330 */
[----:B------:R-:W4:Y:S08]  /*3bc0*/  LDC.64 R16, c[0x0][0xb10] ;  /* 0x0002c400ff107b82 */ /* 0x000f300000000a00 */
[----:B------:R-:W1:Y:S08]  /*3bd0*/  LDC.64 R6, c[0x0][0xb18] ;  /* 0x0002c600ff067b82 */ /* 0x000e700000000a00 */
[----:B------:R-:W1:Y:S08]  /*3be0*/  LDC.64 R4, c[0x0][0xb28] ;  /* 0x0002ca00ff047b82 */ /* 0x000e700000000a00 */
[----:B--23--:R-:W1:Y:S02]  /*3bf0*/  LDC R22, c[0x0][0x374] ;  /* 0x0000dd00ff167b82 */ /* 0x00ce640000000800 */
.L_x_79:
[----:B------:R-:W-:Y:S02]  /*3c00*/  LEA R0, R27, UR7, 0x3 ;  /* 0x000000071b007c11 */ /* 0x000fe4000f8e18ff */
[----:B------:R-:W-:Y:S02]  /*3c10*/  SHF.L.U32 R3, R25, 0x1f, RZ ;  /* 0x0000001f19037819 */ /* 0x000fe400000006ff */
[----:B------:R-:W-:Y:S02]  /*3c20*/  LEA R28, R27, UR7, 0x4 ;  /* 0x000000071b1c7c11 */ /* 0x000fe4000f8e20ff */
[----:B--2---:R-:W2:Y:S02]  /*3c30*/  SYNCS.PHASECHK.TRANS64.TRYWAIT P0, [R0+URZ+0xa0], R3 ;  /* 0x0000a003000075a7 */ /* 0x004ea400080011ff */
[----:B--2---:R-:W-:Y:S05]  /*3c40*/  @!P0 BRA `(.L_x_69) ;  /* 0x0000004c00088947 */ /* 0x004fea0003800000 */
.L_x_161:
[----:B------:R-:W-:Y:S01]  /*3c50*/  ISETP.GE.AND P0, PT, R26, 0x1, PT ;  /* 0x000000011a00780c */ /* 0x000fe20003f06270 */
[----:B------:R-:W3:Y:S01]  /*3c60*/  LDS.128 R28, [R28+0x130] ;  /* 0x000130001c1c7984 */ /* 0x000ee20000000c00 */
[----:B--2---:R-:W-:Y:S01]  /*3c70*/  VIADD R0, R0, 0xb0 ;  /* 0x000000b000007836 */ /* 0x004fe20000000000 */
[----:B------:R-:W-:Y:S01]  /*3c80*/  @!PT LDS RZ, [RZ] ;  /* 0x00000000fffff984 */ /* 0x000fe20000000800 */
[----:B------:R-:W-:Y:S01]  /*3c90*/  @!PT LDS RZ, [RZ] ;  /* 0x00000000fffff984 */ /* 0x000fe20000000800 */
[----:B------:R-:W-:Y:S01]  /*3ca0*/  @!PT LDS RZ, [RZ] ;  /* 0x00000000fffff984 */ /* 0x000fe20000000800 */
[----:B------:R-:W-:Y:S01]  /*3cb0*/  @!PT LDS RZ, [RZ] ;  /* 0x00000000fffff984 */ /* 0x000fe20000000800 */
[----:B------:R2:W-:Y:S06]  /*3cc0*/  MEMBAR.ALL.CTA ;  /* 0x0000000000007992 */ /* 0x0005ec0000008000 */
[----:B--2---:R-:W2:Y:S01]  /*3cd0*/  FENCE.VIEW.ASYNC.S ;  /* 0x00000000000073c6 */ /* 0x004ea20000000000 */
[----:B------:R-:W-:Y:S04]  /*3ce0*/  PRMT R0, RZ, 0x654, R0 ;  /* 0x00000654ff007816 */ /* 0x000fe80000000000 */
[----:B--2---:R2:W-:Y:S01]  /*3cf0*/  SYNCS.ARRIVE.TRANS64.RED.A1T0 RZ, [R0+URZ], RZ ;  /* 0x000000ff00ff79a7 */ /* 0x0045e200081004ff */
[----:B---3--:R-:W-:Y:S11]  /*3d00*/  LOP3.LUT P3, RZ, R30, 0x1, RZ, 0xc0, !PT ;  /* 0x000000011eff7812 */ /* 0x008ff6000786c0ff */
[----:B------:R-:W-:Y:S02]  /*3d10*/  @!UPT UIADD3 URZ, UPT, UPT, URZ, URZ, URZ ;  /* 0x000000fffffff290 */ /* 0x000fe4000fffe0ff */
[----:B------:R-:W-:Y:S02]  /*3d20*/  @P3 MOV R13, R28 ;  /* 0x0000001c000d3202 */ /* 0x000fe40000000f00 */
[----:B------:R-:W-:Y:S01]  /*3d30*/  @P3 LOP3.LUT R8, R29, 0xffff, RZ, 0xc0, !PT ;  /* 0x0000ffff1d083812 */ /* 0x000fe200078ec0ff */
[----:B--2---:R-:W-:Y:S06]  /*3d40*/  @!P0 BRA `(.L_x_70) ;  /* 0x0000000000a48947 */ /* 0x004fec0003800000 */
[----:B-1----:R-:W-:Y:S01]  /*3d50*/  IMAD.HI.U32 R33, R22, R7, RZ ;  /* 0x0000000716217227 */ /* 0x002fe200078e00ff */
[----:B------:R-:W-:Y:S02]  /*3d60*/  ISETP.NE.AND P0, PT, R6, 0x1, PT ;  /* 0x000000010600780c */ /* 0x000fe40003f05270 */
[----:B------:R-:W-:Y:S01]  /*3d70*/  ISETP.NE.AND P2, PT, R26, 0x1, PT ;  /* 0x000000011a00780c */ /* 0x000fe20003f45270 */
[----:B----4-:R-:W-:Y:S01]  /*3d80*/  IMAD.HI.U32 R34, R19, R16, RZ ;  /* 0x0000001013227227 */ /* 0x010fe200078e00ff */
[----:B------:R-:W-:Y:S02]  /*3d90*/  SHF.R.U32.HI R33, RZ, R18, R33 ;  /* 0x00000012ff217219 */ /* 0x000fe40000011621 */
[----:B------:R-:W-:Y:S01]  /*3da0*/  ISETP.NE.AND P4, PT, R2, 0x1, PT ;  /* 0x000000010200780c */ /* 0x000fe20003f85270 */
[----:B------:R-:W-:Y:S01]  /*3db0*/  IMAD.HI.U32 R38, R13, R16, RZ ;  /* 0x000000100d267227 */ /* 0x000fe200078e00ff */
[----:B------:R-:W-:Y:S02]  /*3dc0*/  SHF.R.U32.HI R34, RZ, R17, R34 ;  /* 0x00000011ff227219 */ /* 0x000fe40000011622 */
[----:B------:R-:W-:Y:S01]  /*3dd0*/  SEL R3, R22, R33, !P0 ;  /* 0x0000002116037207 */ /* 0x000fe20004000000 */
[C---:B------:R-:W-:Y:S01]  /*3de0*/  IMAD.HI.U32 R33, R8.reuse, R7, RZ ;  /* 0x0000000708217227 */ /* 0x040fe200078e00ff */
[----:B------:R-:W-:Y:S02]  /*3df0*/  SEL R11, R19, R34, !P4 ;  /* 0x00000022130b7207 */ /* 0x000fe40006000000 */
[----:B------:R-:W-:Y:S01]  /*3e00*/  SHF.R.U32.HI R38, RZ, R17, R38 ;  /* 0x00000011ff267219 */ /* 0x000fe20000011626 */
[----:B------:R-:W-:Y:S01]  /*3e10*/  IMAD.HI.U32 R40, R3, R4, RZ ;  /* 0x0000000403287227 */ /* 0x000fe200078e00ff */
[----:B------:R-:W-:Y:S03]  /*3e20*/  SHF.R.U32.HI R33, RZ, R18, R33 ;  /* 0x00000012ff217219 */ /* 0x000fe60000011621 */
[----:B------:R-:W-:Y:S01]  /*3e30*/  IMAD.HI.U32 R34, R11, R4, RZ ;  /* 0x000000040b227227 */ /* 0x000fe200078e00ff */
[----:B------:R-:W-:Y:S02]  /*3e40*/  @P2 SHF.R.U32.HI R3, RZ, R5, R40 ;  /* 0x00000005ff032219 */ /* 0x000fe40000011628 */
[----:B------:R-:W-:Y:S02]  /*3e50*/  SEL R9, R8, R33, !P0 ;  /* 0x0000002108097207 */ /* 0x000fe40004000000 */
[----:B------:R-:W-:Y:S01]  /*3e60*/  @P2 SHF.R.U32.HI R11, RZ, R5, R34 ;  /* 0x00000005ff0b2219 */ /* 0x000fe20000011622 */
[C---:B------:R-:W-:Y:S01]  /*3e70*/  IMAD R10, R26.reuse, R3, RZ ;  /* 0x000000031a0a7224 */ /* 0x040fe200078e02ff */
[----:B------:R-:W-:Y:S01]  /*3e80*/  SEL R3, R13, R38, !P4 ;  /* 0x000000260d037207 */ /* 0x000fe20006000000 */
[C---:B------:R-:W-:Y:S03]  /*3e90*/  IMAD.HI.U32 R14, R9.reuse, R4, RZ ;  /* 0x00000004090e7227 */ /* 0x040fe600078e00ff */
[----:B------:R-:W-:Y:S01]  /*3ea0*/  ISETP.GE.AND P0, PT, R9, R10, PT ;  /* 0x0000000a0900720c */ /* 0x000fe20003f06270 */
[C---:B------:R-:W-:Y:S01]  /*3eb0*/  IMAD R12, R26.reuse, R11, RZ ;  /* 0x0000000b1a0c7224 */ /* 0x040fe200078e02ff */
[-C--:B------:R-:W-:Y:S04]  /*3ec0*/  SHF.R.U32.HI R14, RZ, R5.reuse, R14 ;  /* 0x00000005ff0e7219 */ /* 0x080fe8000001160e */
[----:B------:R-:W-:Y:S02]  /*3ed0*/  ISETP.GE.OR P0, PT, R3, R12, P0 ;  /* 0x0000000c0300720c */ /* 0x000fe40000706670 */
[----:B------:R-:W-:Y:S05]  /*3ee0*/  SEL R15, R9, R14, !P2 ;  /* 0x0000000e090f7207 */ /* 0x000fea0005000000 */
[----:B------:R-:W-:Y:S04]  /*3ef0*/  IMAD.MOV R14, RZ, RZ, -R15 ;  /* 0x000000ffff0e7224 */ /* 0x000fe800078e0a0f */
[----:B------:R-:W-:Y:S02]  /*3f00*/  IMAD R14, R26, R14, R9 ;  /* 0x0000000e1a0e7224 */ /* 0x000fe400078e0209 */
[C---:B------:R-:W-:Y:S05]  /*3f10*/  @!P0 IMAD.HI.U32 R10, R3.reuse, R4, RZ ;  /* 0x00000004030a8227 */ /* 0x040fea00078e00ff */
[----:B------:R-:W-:Y:S04]  /*3f20*/  @!P0 SHF.R.U32.HI R10, RZ, R5, R10 ;  /* 0x00000005ff0a8219 */ /* 0x000fe8000001160a */
[----:B------:R-:W-:Y:S01]  /*3f30*/  @!P0 SEL R0, R3, R10, !P2 ;  /* 0x0000000a03008207 */ /* 0x000fe20005000000 */
[----:B------:R-:W-:Y:S03]  /*3f40*/  IMAD.MOV R10, RZ, RZ, -R3 ;  /* 0x000000ffff0a7224 */ /* 0x000fe600078e0a03 */
[----:B------:R-:W-:Y:S01]  /*3f50*/  @!P0 IADD3 R15, PT, PT, R15, -R0, RZ ;  /* 0x800000000f0f8210 */ /* 0x000fe20007ffe0ff */
[----:B------:R-:W-:Y:S01]  /*3f60*/  @!P0 IMAD R0, R11, R14, R0 ;  /* 0x0000000e0b008224 */ /* 0x000fe200078e0200 */
[----:B------:R-:W-:Y:S01]  /*3f70*/  IADD3 R11, PT, PT, -R9, RZ, RZ ;  /* 0x000000ff090b7210 */ /* 0x000fe20007ffe1ff */
[----:B------:R-:W-:Y:S02]  /*3f80*/  IMAD R13, R2, R10, R13 ;  /* 0x0000000a020d7224 */ /* 0x000fe400078e020d */
[----:B------:R-:W-:Y:S02]  /*3f90*/  @!P0 IMAD R9, R15, R26, R3 ;  /* 0x0000001a0f098224 */ /* 0x000fe400078e0203 */
[----:B------:R-:W-:Y:S02]  /*3fa0*/  @!P0 IMAD.MOV.U32 R3, RZ, RZ, R0 ;  /* 0x000000ffff038224 */ /* 0x000fe400078e0000 */
[----:B------:R-:W-:Y:S02]  /*3fb0*/  IMAD R8, R6, R11, R8 ;  /* 0x0000000b06087224 */ /* 0x000fe400078e0208 */
[----:B------:R-:W-:Y:S02]  /*3fc0*/  IMAD R13, R3, R2, R13 ;  /* 0x00000002030d7224 */ /* 0x000fe400078e020d */
[----:B------:R-:W-:Y:S02]  /*3fd0*/  IMAD R8, R9, R6, R8 ;  /* 0x0000000609087224 */ /* 0x000fe400078e0208 */
.L_x_70:
[----:B------:R-:W-:Y:S05]  /*3fe0*/  BRA.U UP1, `(.L_x_71) ;  /* 0x0000000101107547 */ /* 0x000fea000b800000 */
[----:B------:R-:W-:Y:S04]  /*3ff0*/  MOV R0, UR6 ;  /* 0x0000000600007c02 */ /* 0x000fe80008000f00 */
[----:B------:R-:W-:Y:S04]  /*4000*/  SHF.L.U32 R3, R0, 0x1f, RZ ;  /* 0x0000001f00037819 */ /* 0x000fe800000006ff */
[----:B------:R-:W2:Y:S02]  /*4010*/  SYNCS.PHASECHK.TRANS64.TRYWAIT P0, [UR7+0x98], R3 ;  /* 0x00009803ff0075a7 */ /* 0x000ea40008001107 */
[----:B--2---:R-:W-:Y:S05]  /*4020*/  @!P0 BRA `(.L_x_72) ;  /* 0x0000004800248947 */ /* 0x004fea0003800000 */
.L_x_71:
[----:B------:R-:W-:Y:S02]  /*4030*/  R2UR UR35, R21 ;  /* 0x00000000152372ca */ /* 0x000fe400000e0000 */
[----:B------:R-:W-:Y:S02]  /*4040*/  R2UR UR34, R20 ;  /* 0x00000000142272ca */ /* 0x000fe400000e0000 */
[----:B------:R-:W-:Y:S02]  /*4050*/  ISETP.NE.U32.AND P2, PT, RZ, UR4, PT ;  /* 0x00000004ff007c0c */ /* 0x000fe4000bf45070 */
[----:B------:R-:W-:Y:S02]  /*4060*/  SHF.L.U32 R12, R32, 0x1f, RZ ;  /* 0x0000001f200c7819 */ /* 0x000fe400000006ff */
[----:B------:R-:W-:Y:S05]  /*4070*/  ISETP.NE.AND.EX P2, PT, RZ, UR5, PT, P2 ;  /* 0x00000005ff007c0c */ /* 0x000fea000bf45320 */
[----:B------:R-:W-:Y:S02]  /*4080*/  USHF.L.U32 UR35, UR35, 0x7, URZ ;  /* 0x0000000723237899 */ /* 0x000fe400080006ff */
[----:B------:R-:W-:Y:S01]  /*4090*/  USHF.L.U32 UR34, UR34, 0x6, URZ ;  /* 0x0000000622227899 */ /* 0x000fe200080006ff */
[----:B------:R-:W-:Y:S11]  /*40a0*/  BRA.U !UP3, `(.L_x_73) ;  /* 0x000000010b347547 */ /* 0x000ff6000b800000 */
[----:B------:R-:W-:Y:S01]  /*40b0*/  UPLOP3.LUT UP0, UPT, UPT, UPT, UP2, 0x80, 0x8 ;  /* 0x000000000008789c */ /* 0x000fe20003f0f020 */
[----:B--2---:R-:W-:Y:S02]  /*40c0*/  HFMA2 R0, -RZ, RZ, 0, 5.9604644775390625e-08 ;  /* 0x00000001ff007431 */ /* 0x004fe400000001ff */
[----:B------:R-:W-:Y:S03]  /*40d0*/  IMAD.MOV.U32 R67, RZ, RZ, 0x1 ;  /* 0x00000001ff437424 */ /* 0x000fe600078e00ff */
[----:B------:R-:W-:Y:S05]  /*40e0*/  PLOP3.LUT P0, PT, PT, PT, UP0, 0x80, 0x8 ;  /* 0x000000000008781c */ /* 0x000fea0003f0f008 */
[----:B------:R-:W2:Y:S01]  /*40f0*/  @UP0 LDCU.64 UR10, c[0x0][0x888] ;  /* 0x00011100ff0a07ac */ /* 0x000ea20008000a00 */
[----:B------:R-:W-:Y:S07]  /*4100*/  @UP0 UIMAD UR8, UR36, UR4, URZ ;  /* 0x00000004240802a4 */ /* 0x000fee000f8e02ff */
[----:B------:R-:W-:Y:S01]  /*4110*/  @!P0 PRMT R67, R0, 0x7610, R67 ;  /* 0x0000761000438816 */ /* 0x000fe20000000043 */
[----:B--2---:R-:W-:Y:S03]  /*4120*/  @UP0 UIMAD.WIDE UR10, UR8, 0x4, UR10 ;  /* 0x00000004080a08a5 */ /* 0x004fe6000f8e020a */
[----:B------:R-:W2:Y:S03]  /*4130*/  @!UP0 LDCU UR8, c[0x0][0x880] ;  /* 0x00011000ff0887ac */ /* 0x000ea60008000800 */
[----:B------:R-:W-:Y:S01]  /*4140*/  IMAD.U32 R10, RZ, RZ, UR10 ;  /* 0x0000000aff0a7e24 */ /* 0x000fe2000f8e00ff */
[----:B------:R-:W-:Y:S05]  /*4150*/  MOV R11, UR11 ;  /* 0x0000000b000b7c02 */ /* 0x000fea0008000f00 */
[----:B------:R3:W5:Y:S02]  /*4160*/  @P0 LDG.E R35, desc[UR46][R10.64] ;  /* 0x0000002e0a230981 */ /* 0x000764000c1e1900 */
[----:B--23--:R-:W-:Y:S07]  /*4170*/  @!P0 IMAD.U32 R35, RZ, RZ, UR8 ;  /* 0x00000008ff238e24 */ /* 0x00cfee000f8e00ff */
.L_x_73:
[----:B-----5:R-:W-:Y:S01]  /*4180*/  @!P2 FSETP.EQ.AND P0, PT, R35, RZ, PT ;  /* 0x000000ff2300a20b */ /* 0x020fe20003f02000 */
[----:B------:R-:W-:Y:S01]  /*4190*/  @!UPT UIADD3 URZ, UPT, UPT, URZ, URZ, URZ ;  /* 0x000000fffffff290 */ /* 0x000fe2000fffe0ff */
[----:B------:R-:W-:Y:S11]  /*41a0*/  @!P2 BRA `(.L_x_74) ;  /* 0x000000000014a947 */ /* 0x000ff60003800000 */
[----:B------:R-:W-:Y:S02]  /*41b0*/  LOP3.LUT P2, RZ, R67, 0xff, RZ, 0xc0, !PT ;  /* 0x000000ff43ff7812 */ /* 0x000fe4000784c0ff */
[----:B------:R-:W-:Y:S04]  /*41c0*/  PLOP3.LUT P0, PT, PT, PT, UP0, 0x80, 0x8 ;  /* 0x000000000008781c */ /* 0x000fe80003f0f008 */
[----:B------:R-:W-:Y:S07]  /*41d0*/  PLOP3.LUT P0, PT, P0, PT, PT, 0x8, 0x80 ;  /* 0x000000000080781c */ /* 0x000fee000070e170 */
[----:B------:R-:W-:Y:S11]  /*41e0*/  @P2 FSETP.EQ.AND P0, PT, R35, RZ, PT ;  /* 0x000000ff2300220b */ /* 0x000ff60003f02000 */
[----:B------:R-:W-:Y:S02]  /*41f0*/  @!UPT UIADD3 URZ, UPT, UPT, URZ, URZ, URZ ;  /* 0x000000fffffff290 */ /* 0x000fe4000fffe0ff */
.L_x_74:
[----:B------:R-:W3:Y:S01]  /*4200*/  SYNCS.PHASECHK.TRANS64.TRYWAIT P2, [UR7+0x70], R12 ;  /* 0x0000700cff0075a7 */ /* 0x000ee20008041107 */
[----:B------:R-:W-:Y:S04]  /*4210*/  ELECT P4, URZ, PT ;  /* 0x0000000000ff782f */ /* 0x000fe80003880000 */
[----:B------:R-:W-:Y:S11]  /*4220*/  PLOP3.LUT P4, PT, P0, P4, PT, 0xf2, 0x2f ;  /* 0x00000000002f781c */ /* 0x000ff60000789e72 */
[----:B------:R-:W-:Y:S02]  /*4230*/  @!UPT UIADD3 URZ, UPT, UPT, URZ, URZ, URZ ;  /* 0x000000fffffff290 */ /* 0x000fe4000fffe0ff */
[----:B-1----:R-:W-:Y:S05]  /*4240*/  @!P4 IADD3 R9, P0, PT, R36, 0x580, RZ ;  /* 0x000005802409c810 */ /* 0x002fea0007f1e0ff */
[----:B--2---:R-:W-:Y:S01]  /*4250*/  @!P4 IMAD.X R0, RZ, RZ, R37, P0 ;  /* 0x000000ffff00c224 */ /* 0x004fe200000e0625 */
[----:B---3--:R-:W-:Y:S07]  /*4260*/  @!P2 BRA `(.L_x_75) ;  /* 0x0000004400aca947 */ /* 0x008fee0003800000 */
.L_x_164:
[----:B------:R-:W-:Y:S01]  /*4270*/  @!P4 R2UR UR8, R0 ;  /* 0x000000000008c2ca */ /* 0x000fe200000e0000 */
[----:B------:R-:W-:Y:S01]  /*4280*/  VOTEU.ALL UP1, P4 ;  /* 0x0000000000ff7886 */ /* 0x000fe20002020000 */
[----:B------:R-:W-:Y:S01]  /*4290*/  @!P4 R2UR UR9, R9 ;  /* 0x000000000909c2ca */ /* 0x000fe200000e0000 */
[----:B------:R-:W-:Y:S01]  /*42a0*/  @!P4 IMAD.MOV.U32 R0, RZ, RZ, 0x2000 ;  /* 0x00002000ff00c424 */ /* 0x000fe200078e00ff */
[----:B------:R-:W-:Y:S01]  /*42b0*/  UMOV UR10, 0x0 ;  /* 0x00000000000a7882 */ /* 0x000fe20000000000 */
[----:B------:R-:W-:Y:S01]  /*42c0*/  UMOV UR11, 0x10000000 ;  /* 0x10000000000b7882 */ /* 0x000fe20000000000 */
[----:B------:R-:W-:Y:S01]  /*42d0*/  @!UP1 UIADD3 UR32, UPT, UPT, UR7, 0x200, URZ ;  /* 0x0000020007209890 */ /* 0x000fe2000fffe0ff */
[----:B------:R-:W-:Y:S01]  /*42e0*/  @!P4 IADD3 R9, P0, PT, R36, 0x580, RZ ;  /* 0x000005802409c810 */ /* 0x000fe20007f1e0ff */
[----:B------:R-:W-:Y:S05]  /*42f0*/  VOTEU.ALL UP1, P4 ;  /* 0x0000000000ff7886 */ /* 0x000fea0002020000 */
[----:B------:R-:W-:Y:S01]  /*4300*/  IMAD.U32 R11, RZ, RZ, UR8 ;  /* 0x00000008ff0b7e24 */ /* 0x000fe2000f8e00ff */
[----:B------:R-:W-:Y:S01]  /*4310*/  UPRMT UR8, UR37, 0x654, UR33 ;  /* 0x0000065425087896 */ /* 0x000fe20008000021 */
[----:B------:R-:W-:Y:S03]  /*4320*/  IMAD.U32 R10, RZ, RZ, UR9 ;  /* 0x00000009ff0a7e24 */ /* 0x000fe6000f8e00ff */
[----:B------:R-:W-:Y:S02]  /*4330*/  @!P4 R2UR UR15, R11 ;  /* 0x000000000b0fc2ca */ /* 0x000fe400000e0000 */
[----:B------:R-:W-:Y:S11]  /*4340*/  @!P4 R2UR UR14, R10 ;  /* 0x000000000a0ec2ca */ /* 0x000ff600000e0000 */
[----:B------:R-:W-:Y:S02]  /*4350*/  @!UPT UIADD3 URZ, UPT, UPT, URZ, URZ, URZ ;  /* 0x000000fffffff290 */ /* 0x000fe4000fffe0ff */
[----:B------:R2:W-:Y:S01]  /*4360*/  @!UP1 UTMALDG.3D [UR32], [UR14], desc[UR10] ;  /* 0x00000a200e0095b4 */ /* 0x0005e20008011000 */
[----:B------:R3:W-:Y:S01]  /*4370*/  @!P4 SYNCS.ARRIVE.TRANS64.RED.A0TR RZ, [UR7+0x50], R0 ;  /* 0x00005000ffffc9a7 */ /* 0x0007e20008300407 */
[----:B------:R-:W-:Y:S01]  /*4380*/  SYNCS.ARRIVE.TRANS64.RED.A1T0 RZ, [UR8], RZ ;  /* 0x000000ffffff79a7 */ /* 0x000fe20008100408 */
[----:B---3--:R-:W-:Y:S01]  /*4390*/  @!P4 IMAD.X R0, RZ, RZ, R37, P0 ;  /* 0x000000ffff00c224 */ /* 0x008fe200000e0625 */
[----:B------:R-:W3:Y:S02]  /*43a0*/  SYNCS.PHASECHK.TRANS64.TRYWAIT P2, [UR7+0x78], R12 ;  /* 0x0000780cff0075a7 */ /* 0x000ee40008041107 */
[----:B--23--:R-:W-:Y:S05]  /*43b0*/  @!P2 BRA `(.L_x_76) ;  /* 0x000000440070a947 */ /* 0x00cfea0003800000 */
.L_x_166:
        /* <DEDUP_REMOVED lines=8> */
[----:B------:R-:W-:Y:S01]  /*4440*/  @!UP1 UIADD3 UR24, UPT, UPT, UR7, 0x2200, URZ ;  /* 0x0000220007189890 */ /* 0x000fe2000fffe0ff */
[----:B------:R-:W-:Y:S01]  /*4450*/  VOTEU.ALL UP1, P4 ;  /* 0x0000000000ff7886 */ /* 0x000fe20002020000 */
[----:B------:R-:W-:Y:S01]  /*4460*/  UMOV UR27, UR35 ;  /* 0x00000023001b7c82 */ /* 0x000fe20008000000 */
[----:B------:R-:W-:Y:S02]  /*4470*/  UMOV UR28, UR36 ;  /* 0x00000024001c7c82 */ /* 0x000fe40008000000 */
[----:B------:R-:W-:Y:S01]  /*4480*/  IMAD.U32 R11, RZ, RZ, UR8 ;  /* 0x00000008ff0b7e24 */ /* 0x000fe2000f8e00ff */
[----:B------:R-:W-:Y:S01]  /*4490*/  UPRMT UR8, UR37, 0x654, UR25 ;  /* 0x0000065425087896 */ /* 0x000fe20008000019 */
[----:B------:R-:W-:Y:S02]  /*44a0*/  IMAD.U32 R10, RZ, RZ, UR9 ;  /* 0x00000009ff0a7e24 */ /* 0x000fe4000f8e00ff */
[----:B------:R-:W-:Y:S01]  /*44b0*/  @!P4 IMAD.X R20, RZ, RZ, R37, P0 ;  /* 0x000000ffff14c224 */ /* 0x000fe200000e0625 */
[----:B------:R-:W-:Y:S02]  /*44c0*/  @!P4 R2UR UR15, R11 ;  /* 0x000000000b0fc2ca */ /* 0x000fe400000e0000 */
[----:B------:R-:W-:Y:S11]  /*44d0*/  @!P4 R2UR UR14, R10 ;  /* 0x000000000a0ec2ca */ /* 0x000ff600000e0000 */
[----:B------:R-:W-:Y:S02]  /*44e0*/  @!UPT UIADD3 URZ, UPT, UPT, URZ, URZ, URZ ;  /* 0x000000fffffff290 */ /* 0x000fe4000fffe0ff */
[----:B------:R2:W-:Y:S01]  /*44f0*/  @!UP1 UTMALDG.3D [UR24], [UR14], desc[UR10] ;  /* 0x00000a180e0095b4 */ /* 0x0005e20008011000 */
[----:B------:R2:W-:Y:S01]  /*4500*/  @!P4 SYNCS.ARRIVE.TRANS64.RED.A0TR RZ, [UR7+0x58], R0 ;  /* 0x00005800ffffc9a7 */ /* 0x0005e20008300407 */
[----:B------:R-:W-:Y:S01]  /*4510*/  SYNCS.ARRIVE.TRANS64.RED.A1T0 RZ, [UR8], RZ ;  /* 0x000000ffffff79a7 */ /* 0x000fe20008100408 */
[----:B------:R-:W3:Y:S02]  /*4520*/  SYNCS.PHASECHK.TRANS64.TRYWAIT P2, [UR7+0x80], R12 ;  /* 0x0000800cff0075a7 */ /* 0x000ee40008041107 */
[----:B--23--:R-:W-:Y:S05]  /*4530*/  @!P2 BRA `(.L_x_77) ;  /* 0x000000440028a947 */ /* 0x00cfea0003800000 */
.L_x_168:
[----:B------:R-:W2:Y:S01]  /*4540*/  LDC.64 R14, c[0x0][0xb10] ;  /* 0x0002c400ff0e7b82 */ /* 0x000ea20000000a00 */
[----:B------:R-:W-:Y:S01]  /*4550*/  @!P4 R2UR UR8, R20 ;  /* 0x000000001408c2ca */ /* 0x000fe200000e0000 */
[----:B------:R-:W-:Y:S01]  /*4560*/  VOTEU.ALL UP1, P4 ;  /* 0x0000000000ff7886 */ /* 0x000fe20002020000 */
[----:B------:R-:W-:Y:S01]  /*4570*/  @!P4 R2UR UR9, R21 ;  /* 0x000000001509c2ca */ /* 0x000fe200000e0000 */
[----:B------:R-:W-:Y:S01]  /*4580*/  UMOV UR10, 0x0 ;  /* 0x00000000000a7882 */ /* 0x000fe20000000000 */
[----:B------:R-:W-:Y:S03]  /*4590*/  UMOV UR11, 0x10000000 ;  /* 0x10000000000b7882 */ /* 0x000fe60000000000 */
[----:B------:R-:W3:Y:S01]  /*45a0*/  LDC.64 R10, c[0x0][0xb18] ;  /* 0x0002c600ff0a7b82 */ /* 0x000ee20000000a00 */
[----:B------:R-:W-:Y:S01]  /*45b0*/  @!UP1 UIADD3 UR18, UPT, UPT, UR34, 0x20, URZ ;  /* 0x0000002022129890 */ /* 0x000fe2000fffe0ff */
[----:B------:R-:W-:Y:S01]  /*45c0*/  @P3 SHF.R.U32.HI R24, RZ, 0x10, R29 ;  /* 0x00000010ff183819 */ /* 0x000fe2000001161d */
[----:B------:R-:W-:Y:S01]  /*45d0*/  @!UP1 UIADD3 UR16, UPT, UPT, UR7, 0x4200, URZ ;  /* 0x0000420007109890 */ /* 0x000fe2000fffe0ff */
[----:B------:R-:W-:Y:S01]  /*45e0*/  VIADD R27, R27, 0x1 ;  /* 0x000000011b1b7836 */ /* 0x000fe20000000000 */
[----:B------:R-:W-:Y:S03]  /*45f0*/  VOTEU.ALL UP1, P4 ;  /* 0x0000000000ff7886 */ /* 0x000fe60002020000 */
[----:B------:R-:W5:Y:S01]  /*4600*/  @!P1 LDC R0, c[0x0][0xb20] ;  /* 0x0002c800ff009b82 */ /* 0x000f620000000800 */
[----:B------:R-:W-:Y:S01]  /*4610*/  UMOV UR19, UR35 ;  /* 0x0000002300137c82 */ /* 0x000fe20008000000 */
[----:B------:R-:W-:Y:S01]  /*4620*/  IMAD.U32 R21, RZ, RZ, UR8 ;  /* 0x00000008ff157e24 */ /* 0x000fe2000f8e00ff */
[----:B------:R-:W-:Y:S05]  /*4630*/  UMOV UR20, UR36 ;  /* 0x0000002400147c82 */ /* 0x000fea0008000000 */
[----:B-1----:R-:W1:Y:S01]  /*4640*/  @!P1 LDC R3, c[0x0][0xb0c] ;  /* 0x0002c300ff039b82 */ /* 0x002e620000000800 */
[----:B------:R-:W-:Y:S01]  /*4650*/  IMAD.U32 R20, RZ, RZ, UR9 ;  /* 0x00000009ff147e24 */ /* 0x000fe2000f8e00ff */
[----:B------:R-:W-:Y:S01]  /*4660*/  UPRMT UR8, UR37, 0x654, UR17 ;  /* 0x0000065425087896 */ /* 0x000fe20008000011 */
[----:B------:R-:W-:Y:S03]  /*4670*/  @!P4 R2UR UR15, R21 ;  /* 0x00000000150fc2ca */ /* 0x000fe600000e0000 */
[----:B------:R-:W-:Y:S01]  /*4680*/  @!P4 R2UR UR14, R20 ;  /* 0x00000000140ec2ca */ /* 0x000fe200000e0000 */
[----:B------:R-:W-:Y:S11]  /*4690*/  @!P4 IMAD.MOV.U32 R20, RZ, RZ, 0x2000 ;  /* 0x00002000ff14c424 */ /* 0x000ff600078e00ff */
[----:B------:R-:W-:Y:S01]  /*46a0*/  @!UPT UIADD3 URZ, UPT, UPT, URZ, URZ, URZ ;  /* 0x000000fffffff290 */ /* 0x000fe2000fffe0ff */
[----:B------:R1:W-:Y:S01]  /*46b0*/  @!UP1 UTMALDG.3D [UR16], [UR14], desc[UR10] ;  /* 0x00000a100e0095b4 */ /* 0x0003e20008011000 */
[----:B------:R1:W-:Y:S02]  /*46c0*/  @!P4 SYNCS.ARRIVE.TRANS64.RED.A0TR RZ, [UR7+0x60], R20 ;  /* 0x00006014ffffc9a7 */ /* 0x0003e40008300407 */
[----:B-1----:R-:W-:Y:S01]  /*46d0*/  @!P1 ISETP.NE.AND P2, PT, R3, 0x1, PT ;  /* 0x000000010300980c */ /* 0x002fe20003f45270 */
[C---:B--2---:R-:W-:Y:S01]  /*46e0*/  @!P1 IMAD.HI.U32 R14, R13.reuse, R14, RZ ;  /* 0x0000000e0d0e9227 */ /* 0x044fe200078e00ff */
[----:B---3--:R-:W-:Y:S03]  /*46f0*/  @!P1 ISETP.NE.AND P0, PT, R10, 0x1, PT ;  /* 0x000000010a00980c */ /* 0x008fe60003f05270 */
[C---:B------:R-:W-:Y:S01]  /*4700*/  @!P1 IMAD.HI.U32 R11, R8.reuse, R11, RZ ;  /* 0x0000000b080b9227 */ /* 0x040fe200078e00ff */
[----:B------:R-:W-:Y:S04]  /*4710*/  @!P1 SHF.R.U32.HI R14, RZ, R15, R14 ;  /* 0x0000000fff0e9219 */ /* 0x000fe8000001160e */
[----:B-----5:R-:W-:Y:S01]  /*4720*/  @!P1 SHF.R.U32.HI R9, RZ, R0, R11 ;  /* 0x00000000ff099219 */ /* 0x020fe2000001160b */
[----:B------:R-:W-:Y:S01]  /*4730*/  SYNCS.ARRIVE.TRANS64.RED.A1T0 RZ, [UR8], RZ ;  /* 0x000000ffffff79a7 */ /* 0x000fe20008100408 */
[----:B------:R-:W-:Y:S02]  /*4740*/  @!P1 SEL R14, R13, R14, !P2 ;  /* 0x0000000e0d0e9207 */ /* 0x000fe40005000000 */
[----:B------:R-:W-:Y:S01]  /*4750*/  @!P1 SEL R9, R8, R9, !P0 ;  /* 0x0000000908099207 */ /* 0x000fe20004000000 */
[----:B------:R-:W1:Y:S04]  /*4760*/  SYNCS.PHASECHK.TRANS64.TRYWAIT P5, [UR7+0x88], R12 ;  /* 0x0000880cff0075a7 */ /* 0x000e6800080a1107 */
[----:B------:R-:W-:Y:S02]  /*4770*/  @!P1 IMAD.IADD R0, R9, 0x1, -R14 ;  /* 0x0000000109009824 */ /* 0x000fe400078e0a0e */
[----:B------:R-:W-:Y:S02]  /*4780*/  @!P1 IMAD.IADD R9, R14, 0x1, -R9 ;  /* 0x000000010e099824 */ /* 0x000fe400078e0a09 */
[----:B------:R-:W-:Y:S02]  /*4790*/  @!P1 IMAD R13, R0, R3, R13 ;  /* 0x00000003000d9224 */ /* 0x000fe400078e020d */
[----:B------:R-:W-:Y:S01]  /*47a0*/  @!P1 IMAD R8, R9, R10, R8 ;  /* 0x0000000a09089224 */ /* 0x000fe200078e0208 */
[----:B-1----:R-:W-:Y:S06]  /*47b0*/  @!P5 BRA `(.L_x_78) ;  /* 0x0000004000a0d947 */ /* 0x002fec0003800000 */
.L_x_170:
[----:B-1----:R-:W-:Y:S01]  /*47c0*/  @!P4 IADD3 R3, P0, PT, R36, 0x580, RZ ;  /* 0x000005802403c810 */ /* 0x002fe20007f1e0ff */
[----:B------:R-:W-:Y:S01]  /*47d0*/  VOTEU.ALL UP1, P4 ;  /* 0x0000000000ff7886 */ /* 0x000fe20002020000 */
[----:B------:R-:W-:Y:S01]  /*47e0*/  UMOV UR18, 0x0 ;  /* 0x0000000000127882 */ /* 0x000fe20000000000 */
[----:B------:R-:W-:Y:S01]  /*47f0*/  UMOV UR19, 0x10000000 ;  /* 0x1000000000137882 */ /* 0x000fe20000000000 */
[----:B------:R-:W-:Y:S01]  /*4800*/  @!P4 R2UR UR9, R3 ;  /* 0x000000000309c2ca */ /* 0x000fe200000e0000 */
[----:B------:R-:W-:Y:S01]  /*4810*/  @!P4 IMAD.X R0, RZ, RZ, R37, P0 ;  /* 0x000000ffff00c224 */ /* 0x000fe200000e0625 */
[----:B------:R-:W-:Y:S01]  /*4820*/  @!UP1 UIADD3 UR10, UPT, UPT, UR34, 0x30, URZ ;  /* 0x00000030220a9890 */ /* 0x000fe2000fffe0ff */
[----:B------:R-:W-:Y:S01]  /*4830*/  ISETP.NE.AND P0, PT, R27, 0x2, PT ;  /* 0x000000021b00780c */ /* 0x000fe20003f05270 */
[----:B------:R-:W-:Y:S01]  /*4840*/  UMOV UR11, UR35 ;  /* 0x00000023000b7c82 */ /* 0x000fe20008000000 */
[----:B------:R-:W-:Y:S01]  /*4850*/  UMOV UR12, UR36 ;  /* 0x00000024000c7c82 */ /* 0x000fe20008000000 */
[----:B------:R-:W-:Y:S01]  /*4860*/  @!P4 R2UR UR8, R0 ;  /* 0x000000000008c2ca */ /* 0x000fe200000e0000 */
[----:B------:R-:W-:Y:S01]  /*4870*/  IMAD.IADD R20, R8, 0x1, R66 ;  /* 0x0000000108147824 */ /* 0x000fe200078e0242 */
[----:B------:R-:W-:Y:S01]  /*4880*/  @P3 R2UR UR36, R24 ;  /* 0x00000000182432ca */ /* 0x000fe200000e0000 */
[----:B------:R-:W-:Y:S01]  /*4890*/  IMAD.IADD R21, R13, 0x1, R68 ;  /* 0x000000010d157824 */ /* 0x000fe200078e0244 */
[----:B------:R-:W-:Y:S02]  /*48a0*/  SEL R0, RZ, 0x1, P0 ;  /* 0x00000001ff007807 */ /* 0x000fe40000000000 */
[----:B------:R-:W-:Y:S01]  /*48b0*/  LOP3.LUT R32, R32, 0x1, RZ, 0x3c, !PT ;  /* 0x0000000120207812 */ /* 0x000fe200078e3cff */
[----:B------:R-:W-:Y:S01]  /*48c0*/  IMAD.U32 R10, RZ, RZ, UR9 ;  /* 0x00000009ff0a7e24 */ /* 0x000fe2000f8e00ff */
[----:B------:R-:W-:Y:S01]  /*48d0*/  @!UP1 UIADD3 UR9, UPT, UPT, UR7, 0x68, URZ ;  /* 0x0000006807099890 */ /* 0x000fe2000fffe0ff */
[----:B------:R-:W-:Y:S02]  /*48e0*/  LOP3.LUT R25, R25, R0, RZ, 0x3c, !PT ;  /* 0x0000000019197212 */ /* 0x000fe400078e3cff */
[----:B------:R-:W-:Y:S02]  /*48f0*/  SEL R27, R27, RZ, P0 ;  /* 0x000000ff1b1b7207 */ /* 0x000fe40000000000 */
[----:B------:R-:W-:Y:S01]  /*4900*/  IMAD.U32 R11, RZ, RZ, UR8 ;  /* 0x00000008ff0b7e24 */ /* 0x000fe2000f8e00ff */
[----:B------:R-:W-:Y:S01]  /*4910*/  @!P4 R2UR UR14, R10 ;  /* 0x000000000a0ec2ca */ /* 0x000fe200000e0000 */
[----:B------:R-:W-:Y:S01]  /*4920*/  @!UP1 UIADD3 UR8, UPT, UPT, UR7, 0x6200, URZ ;  /* 0x0000620007089890 */ /* 0x000fe2000fffe0ff */
[----:B------:R-:W-:Y:S02]  /*4930*/  VOTEU.ALL UP1, P4 ;  /* 0x0000000000ff7886 */ /* 0x000fe40002020000 */
[----:B------:R-:W-:Y:S11]  /*4940*/  @!P4 R2UR UR15, R11 ;  /* 0x000000000b0fc2ca */ /* 0x000ff600000e0000 */
[----:B------:R-:W-:Y:S02]  /*4950*/  @!UPT UIADD3 URZ, UPT, UPT, URZ, URZ, URZ ;  /* 0x000000fffffff290 */ /* 0x000fe4000fffe0ff */
[----:B------:R2:W-:Y:S01]  /*4960*/  @!UP1 UTMALDG.3D [UR8], [UR14], desc[UR18] ;  /* 0x000012080e0095b4 */ /* 0x0005e20008011000 */
[----:B------:R2:W-:Y:S01]  /*4970*/  @!P4 SYNCS.ARRIVE.TRANS64.RED.A0TR RZ, [UR7+0x68], R23 ;  /* 0x00006817ffffc9a7 */ /* 0x0005e20008300407 */
[----:B------:R-:W-:Y:S01]  /*4980*/  UPLOP3.LUT UP1, UPT, UPT, UPT, UPT, 0x80, 0x8 ;  /* 0x000000000008789c */ /* 0x000fe20003f2f070 */
[----:B------:R-:W-:Y:S01]  /*4990*/  SYNCS.ARRIVE.TRANS64.RED.A1T0 RZ, [UR13], RZ ;  /* 0x000000ffffff79a7 */ /* 0x000fe2000810040d */
[----:B------:R-:W-:Y:S09]  /*49a0*/  @P3 BRA `(.L_x_79) ;  /* 0xfffffff000943947 */ /* 0x000ff2000383ffff */
[----:B------:R-:W-:-:S04]  /*49b0*/  SHF.L.U32 R3, R32, 0x1f, RZ ;  /* 0x0000001f20037819 */ /* 0x000fc800000006ff */
[----:B------:R-:W1:Y:S02]  /*49c0*/  SYNCS.PHASECHK.TRANS64.TRYWAIT P0, [UR7+0x70], R3 ;  /* 0x00007003ff0075a7 */ /* 0x000e640008001107 */
[----:B-1----:R-:W-:Y:S05]  /*49d0*/  @!P0 BRA `(.L_x_80) ;  /* 0x0000004000308947 */ /* 0x002fea0003800000 */
.L_x_172:
[----:B------:R-:W3:Y:S02]  /*49e0*/  SYNCS.PHASECHK.TRANS64.TRYWAIT P0, [UR7+0x78], R3 ;  /* 0x00007803ff0075a7 */ /* 0x000ee40008001107 */
[----:B---3--:R-:W-:Y:S05]  /*49f0*/  @!P0 BRA `(.L_x_81) ;  /* 0x0000004000408947 */ /* 0x008fea0003800000 */
.L_x_174:
[----:B------:R-:W3:Y:S02]  /*4a00*/  SYNCS.PHASECHK.TRANS64.TRYWAIT P0, [UR7+0x80], R3 ;  /* 0x00008003ff0075a7 */ /* 0x000ee40008001107 */
[----:B---3--:R-:W-:Y:S05]  /*4a10*/  @!P0 BRA `(.L_x_82) ;  /* 0x0000004000508947 */ /* 0x008fea0003800000 */
.L_x_176:
[----:B-1----:R-:W-:-:S07]  /*4a20*/  MOV R0, UR7 ;  /* 0x0000000700007c02 */ /* 0x002fce0008000f00 */
.L_x_83:
[----:B-1----:R-:W-:-:S04]  /*4a30*/  SHF.L.U32 R3, R32, 0x1f, RZ ;  /* 0x0000001f20037819 */ /* 0x002fc800000006ff */
[----:B------:R1:W3:Y:S03]  /*4a40*/  SYNCS.PHASECHK.TRANS64.TRYWAIT P0, [R0+URZ+0x88], R3 ;  /* 0x00008803000075a7 */ /* 0x0002e600080011ff */
[----:B---3--:R-:W-:Y:S05]  /*4a50*/  @!P0 NANOSLEEP.SYNCS 0x989680 ;  /* 0x009896800000895d */ /* 0x008fea0003900000 */
[----:B------:R-:W3:Y:S02]  /*4a60*/  @!P0 SYNCS.PHASECHK.TRANS64 P0, [R0+URZ+0x88], R3 ;  /* 0x00008803000085a7 */ /* 0x000ee400080010ff */
[----:B--23--:R-:W-:Y:S05]  /*4a70*/  @P0 EXIT ;  /* 0x000000000000094d */ /* 0x00cfea0003800000 */
[----:B------:R-:W-:Y:S05]  /*4a80*/  BRA `(.L_x_83) ;  /* 0xfffffffc00e87947 */ /* 0x000fea000383ffff */
.L_x_68:
[----:B------:R-:W-:-:S06]  /*4a90*/  UISETP.GE.AND UP1, UPT, UR8, 0x4, UPT ;  /* 0x000000040800788c */ /* 0x000fcc000bf26270 */
[----:B------:R-:W-:-:S13]  /*4aa0*/  PLOP3.LUT P0, PT, PT, PT, UP1, 0x80, 0x8 ;  /* 0x000000000008781c */ /* 0x000fda0003f0f018 */
[----:B------:R-:W-:Y:S05]  /*4ab0*/  @!P0 EXIT ;  /* 0x000000000000894d */ /* 0x000fea0003800000 */
[----:B------:R-:W-:Y:S01]  /*4ac0*/  BAR.SYNC.DEFER_BLOCKING 0x6, 0xa0 ;  /* 0x0182800000007b1d */ /* 0x000fe20000010000 */
[C---:B------:R-:W-:Y:S01]  /*4ad0*/  IMAD.SHL.U32 R3, R81.reuse, 0x10, RZ ;  /* 0x0000001051037824 */ /* 0x040fe200078e00ff */
[C---:B------:R-:W-:Y:S01]  /*4ae0*/  SHF.L.U32 R33, R81.reuse, 0x10, RZ ;  /* 0x0000001051217819 */ /* 0x040fe200000006ff */
[C---:B------:R-:W-:Y:S01]  /*4af0*/  IMAD.SHL.U32 R80, R81.reuse, 0x2, RZ ;  /* 0x0000000251507824 */ /* 0x040fe200078e00ff */
[----:B------:R-:W-:Y:S01]  /*4b00*/  LOP3.LUT R82, R81, 0x60, RZ, 0xc0, !PT ;  /* 0x0000006051527812 */ /* 0x000fe200078ec0ff */
[----:B------:R-:W-:Y:S01]  /*4b10*/  HFMA2 R77, -RZ, RZ, 0, 5.9604644775390625e-08 ;  /* 0x00000001ff4d7431 */ /* 0x000fe200000001ff */
[----:B------:R-:W-:Y:S02]  /*4b20*/  UMOV UR48, 0x400 ;  /* 0x0000040000307882 */ /* 0x000fe40000000000 */
[----:B------:R-:W1:Y:S01]  /*4b30*/  LDC R71, c[0x0][0x370] ;  /* 0x0000dc00ff477b82 */ /* 0x000e620000000800 */
[----:B------:R-:W-:Y:S01]  /*4b40*/  ULEA UR48, UR37, UR48, 0x18 ;  /* 0x0000003025307291 */ /* 0x000fe2000f8ec0ff */
[----:B------:R-:W-:Y:S01]  /*4b50*/  LOP3.LUT R5, R3, 0x60, RZ, 0xc0, !PT ;  /* 0x0000006003057812 */ /* 0x000fe200078ec0ff */
[----:B------:R-:W-:Y:S01]  /*4b60*/  HFMA2 R75, -RZ, RZ, 0, 0 ;  /* 0x00000000ff4b7431 */ /* 0x000fe200000001ff */
[----:B------:R-:W-:Y:S01]  /*4b70*/  LOP3.LUT R79, R81, 0x2, RZ, 0xc0, !PT ;  /* 0x00000002514f7812 */ /* 0x000fe200078ec0ff */
[----:B------:R-:W-:Y:S01]  /*4b80*/  UIADD3 UR4, UPT, UPT, UR48, 0x200, URZ ;  /* 0x0000020030047890 */ /* 0x000fe2000fffe0ff */
[----:B------:R-:W-:Y:S01]  /*4b90*/  LOP3.LUT R80, R5, 0xc, R80, 0xf8, !PT ;  /* 0x0000000c05507812 */ /* 0x000fe200078ef850 */
[----:B------:R-:W-:Y:S01]  /*4ba0*/  IMAD.MOV.U32 R30, RZ, RZ, RZ ;  /* 0x000000ffff1e7224 */ /* 0x000fe200078e00ff */
[----:B------:R-:W2:Y:S01]  /*4bb0*/  LDC R28, c[0x0][0xb0c] ;  /* 0x0002c300ff1c7b82 */ /* 0x000ea20000000800 */
[----:B------:R-:W-:Y:S01]  /*4bc0*/  LOP3.LUT R33, R33, 0x600000, RZ, 0xc0, !PT ;  /* 0x0060000021217812 */ /* 0x000fe200078ec0ff */
[----:B------:R-:W-:Y:S01]  /*4bd0*/  IMAD.MOV.U32 R85, RZ, RZ, RZ ;  /* 0x000000ffff557224 */ /* 0x000fe200078e00ff */
[----:B------:R-:W-:Y:S01]  /*4be0*/  LOP3.LUT R80, R80, 0x790, R3, 0xf8, !PT ;  /* 0x0000079050507812 */ /* 0x000fe200078ef803 */
[----:B------:R-:W-:Y:S01]  /*4bf0*/  IMAD.U32 R73, RZ, RZ, UR4 ;  /* 0x00000004ff497e24 */ /* 0x000fe2000f8e00ff */
[----:B------:R-:W-:Y:S01]  /*4c00*/  LOP3.LUT R81, R81, 0x4, RZ, 0xc0, !PT ;  /* 0x0000000451517812 */ /* 0x000fe200078ec0ff */
[----:B------:R-:W4:Y:S01]  /*4c10*/  LDCU.64 UR52, c[0x0][0x348] ;  /* 0x00006900ff3477ac */ /* 0x000f220008000a00 */
[----:B------:R-:W-:Y:S01]  /*4c20*/  MOV R76, RZ ;  /* 0x000000ff004c7202 */ /* 0x000fe20000000f00 */
[----:B------:R-:W1:Y:S01]  /*4c30*/  LDC R69, c[0x0][0xb20] ;  /* 0x0002c800ff457b82 */ /* 0x000e620000000800 */
[----:B------:R-:W3:Y:S01]  /*4c40*/  LDS R0, [UR48+0x150] ;  /* 0x00015030ff007984 */ /* 0x000ee20008000800 */
[----:B------:R-:W-:Y:S01]  /*4c50*/  IMAD R80, R80, 0x4, R73 ;  /* 0x0000000450507824 */ /* 0x000fe200078e0249 */
[----:B------:R-:W1:Y:S03]  /*4c60*/  LDCU.64 UR38, c[0x0][0x888] ;  /* 0x00011100ff2677ac */ /* 0x000e660008000a00 */
[--C-:B------:R-:W-:Y:S01]  /*4c70*/  IMAD R79, R79, -0x10, R80.reuse ;  /* 0xfffffff04f4f7824 */ /* 0x100fe200078e0250 */
[----:B------:R-:W1:Y:S01]  /*4c80*/  LDCU.64 UR44, c[0x0][0x890] ;  /* 0x00011200ff2c77ac */ /* 0x000e620008000a00 */
[----:B------:R-:W1:Y:S01]  /*4c90*/  LDC R27, c[0x0][0xb30] ;  /* 0x0002cc00ff1b7b82 */ /* 0x000e620000000800 */
[----:B------:R-:W-:Y:S01]  /*4ca0*/  IMAD R78, R81, -0x10, R80 ;  /* 0xfffffff0514e7824 */ /* 0x000fe200078e0250 */
[----:B------:R-:W-:Y:S01]  /*4cb0*/  UMOV UR49, URZ ;  /* 0x000000ff00317c82 */ /* 0x000fe20008000000 */
[----:B------:R-:W-:-:S05]  /*4cc0*/  UMOV UR51, URZ ;  /* 0x000000ff00337c82 */ /* 0x000fca0008000000 */
[----:B------:R-:W1:Y:S08]  /*4cd0*/  LDC.64 R64, c[0x0][0xb10] ;  /* 0x0002c400ff407b82 */ /* 0x000e700000000a00 */
[----:B------:R-:W1:Y:S08]  /*4ce0*/  LDC.64 R24, c[0x0][0xb18] ;  /* 0x0002c600ff187b82 */ /* 0x000e700000000a00 */
[----:B------:R-:W1:Y:S08]  /*4cf0*/  LDC.64 R22, c[0x0][0xb28] ;  /* 0x0002ca00ff167b82 */ /* 0x000e700000000a00 */
[----:B------:R-:W1:Y:S01]  /*4d00*/  LDC.64 R62, c[0x0][0x8b0] ;  /* 0x00022c00ff3e7b82 */ /* 0x000e620000000a00 */
[----:B---3--:R-:W-:-:S07]  /*4d10*/  IMAD.IADD R33, R0, 0x1, R33 ;  /* 0x0000000100217824 */ /* 0x008fce00078e0221 */
[----:B------:R-:W3:Y:S08]  /*4d20*/  LDC.64 R60, c[0x0][0x8a8] ;  /* 0x00022a00ff3c7b82 */ /* 0x000ef00000000a00 */
[----:B--2-4-:R-:W1:Y:S02]  /*4d30*/  LDC R70, c[0x0][0x374] ;  /* 0x0000dd00ff467b82 */ /* 0x014e640000000800 */
.L_x_127:
[----:B------:R-:W-:Y:S02]  /*4d40*/  LEA R0, R85, UR48, 0x3 ;  /* 0x0000003055007c11 */ /* 0x000fe4000f8e18ff */
[----:B------:R-:W-:Y:S02]  /*4d50*/  SHF.L.U32 R3, R75, 0x1f, RZ ;  /* 0x0000001f4b037819 */ /* 0x000fe400000006ff */
[----:B-1----:R-:W-:Y:S02]  /*4d60*/  LEA R16, R85, UR48, 0x4 ;  /* 0x0000003055107c11 */ /* 0x002fe4000f8e20ff */
[----:B------:R-:W2:Y:S02]  /*4d70*/  SYNCS.PHASECHK.TRANS64.TRYWAIT P0, [R0+URZ+0xa0], R3 ;  /* 0x0000a003000075a7 */ /* 0x000ea400080011ff */
[----:B--23--:R-:W-:Y:S05]  /*4d80*/  @!P0 BRA `(.L_x_84) ;  /* 0x0000003c008c8947 */ /* 0x00cfea0003800000 */
.L_x_177:
[----:B------:R-:W4:Y:S01]  /*4d90*/  LDC.64 R12, c[0x0][0xb10] ;  /* 0x0002c400ff0c7b82 */ /* 0x000f220000000a00 */
[----:B------:R-:W3:Y:S01]  /*4da0*/  LDS.128 R16, [R16+0x130] ;  /* 0x0001300010107984 */ /* 0x000ee20000000c00 */
[----:B-1----:R-:W-:Y:S01]  /*4db0*/  ISETP.NE.AND P1, PT, R27, 0x1, PT ;  /* 0x000000011b00780c */ /* 0x002fe20003f25270 */
[----:B--2---:R-:W-:Y:S01]  /*4dc0*/  VIADD R0, R0, 0xb0 ;  /* 0x000000b000007836 */ /* 0x004fe20000000000 */
[----:B------:R-:W-:Y:S04]  /*4dd0*/  ISETP.GE.AND P0, PT, R26, 0x1, PT ;  /* 0x000000011a00780c */ /* 0x000fe80003f06270 */
[----:B------:R-:W1:Y:S01]  /*4de0*/  LDC.64 R10, c[0x0][0xb18] ;  /* 0x0002c600ff0a7b82 */ /* 0x000e620000000a00 */
[----:B------:R-:W-:Y:S01]  /*4df0*/  PRMT R0, RZ, 0x654, R0 ;  /* 0x00000654ff007816 */ /* 0x000fe20000000000 */
[----:B------:R-:W-:Y:S01]  /*4e00*/  @!PT LDS RZ, [RZ] ;  /* 0x00000000fffff984 */ /* 0x000fe20000000800 */
[----:B------:R-:W-:Y:S01]  /*4e10*/  @!PT LDS RZ, [RZ] ;  /* 0x00000000fffff984 */ /* 0x000fe20000000800 */
[----:B------:R-:W-:Y:S01]  /*4e20*/  @!PT LDS RZ, [RZ] ;  /* 0x00000000fffff984 */ /* 0x000fe20000000800 */
[----:B------:R-:W-:Y:S01]  /*4e30*/  @!PT LDS RZ, [RZ] ;  /* 0x00000000fffff984 */ /* 0x000fe20000000800 */
[----:B------:R2:W-:Y:S06]  /*4e40*/  MEMBAR.ALL.CTA ;  /* 0x0000000000007992 */ /* 0x0005ec0000008000 */
[----:B--2---:R-:W2:Y:S01]  /*4e50*/  FENCE.VIEW.ASYNC.S ;  /* 0x00000000000073c6 */ /* 0x004ea20000000000 */
[----:B------:R-:W1:Y:S08]  /*4e60*/  @!P1 LDC R14, c[0x0][0xb20] ;  /* 0x0002c800ff0e9b82 */ /* 0x000e700000000800 */
[----:B------:R-:W1:Y:S01]  /*4e70*/  @!P1 LDC R9, c[0x0][0xb0c] ;  /* 0x0002c300ff099b82 */ /* 0x000e620000000800 */
[----:B--2---:R2:W-:Y:S01]  /*4e80*/  SYNCS.ARRIVE.TRANS64.RED.A1T0 RZ, [R0+URZ], RZ ;  /* 0x000000ff00ff79a7 */ /* 0x0045e200081004ff */
[----:B---3--:R-:W-:Y:S04]  /*4e90*/  LOP3.LUT P4, RZ, R18, 0x1, RZ, 0xc0, !PT ;  /* 0x0000000112ff7812 */ /* 0x008fe8000788c0ff */
[----:B------:R-:W-:Y:S09]  /*4ea0*/  P2R R83, PR, RZ, 0x10 ;  /* 0x00000010ff537803 */ /* 0x000ff20000000000 */
[----:B------:R-:W-:Y:S02]  /*4eb0*/  @P4 MOV R31, R16 ;  /* 0x00000010001f4202 */ /* 0x000fe40000000f00 */
[----:B------:R-:W-:Y:S01]  /*4ec0*/  @P4 LOP3.LUT R29, R17, 0xffff, RZ, 0xc0, !PT ;  /* 0x0000ffff111d4812 */ /* 0x000fe200078ec0ff */
[----:B--2-4-:R-:W-:Y:S06]  /*4ed0*/  @!P0 BRA `(.L_x_85) ;  /* 0x0000000000a48947 */ /* 0x014fec0003800000 */
[----:B------:R-:W-:Y:S01]  /*4ee0*/  IMAD.HI.U32 R36, R70, R25, RZ ;  /* 0x0000001946247227 */ /* 0x000fe200078e00ff */
[----:B------:R-:W-:Y:S02]  /*4ef0*/  ISETP.NE.AND P0, PT, R24, 0x1, PT ;  /* 0x000000011800780c */ /* 0x000fe40003f05270 */
[----:B------:R-:W-:Y:S01]  /*4f00*/  ISETP.NE.AND P2, PT, R26, 0x1, PT ;  /* 0x000000011a00780c */ /* 0x000fe20003f45270 */
[-C--:B------:R-:W-:Y:S01]  /*4f10*/  IMAD.HI.U32 R34, R71, R64.reuse, RZ ;  /* 0x0000004047227227 */ /* 0x080fe200078e00ff */
[----:B------:R-:W-:Y:S02]  /*4f20*/  SHF.R.U32.HI R37, RZ, R69, R36 ;  /* 0x00000045ff257219 */ /* 0x000fe40000011624 */
[----:B------:R-:W-:Y:S01]  /*4f30*/  ISETP.NE.AND P3, PT, R28, 0x1, PT ;  /* 0x000000011c00780c */ /* 0x000fe20003f65270 */
[----:B------:R-:W-:Y:S01]  /*4f40*/  IMAD.HI.U32 R40, R29, R25, RZ ;  /* 0x000000191d287227 */ /* 0x000fe200078e00ff */
[----:B------:R-:W-:Y:S02]  /*4f50*/  SHF.R.U32.HI R34, RZ, R65, R34 ;  /* 0x00000041ff227219 */ /* 0x000fe40000011622 */
[----:B------:R-:W-:Y:S01]  /*4f60*/  SEL R3, R70, R37, !P0 ;  /* 0x0000002546037207 */ /* 0x000fe20004000000 */
[----:B------:R-:W-:Y:S01]  /*4f70*/  IMAD.HI.U32 R38, R31, R64, RZ ;  /* 0x000000401f267227 */ /* 0x000fe200078e00ff */
[----:B------:R-:W-:Y:S03]  /*4f80*/  SEL R7, R71, R34, !P3 ;  /* 0x0000002247077207 */ /* 0x000fe60005800000 */
[-C--:B------:R-:W-:Y:S01]  /*4f90*/  IMAD.HI.U32 R34, R3, R22.reuse, RZ ;  /* 0x0000001603227227 */ /* 0x080fe200078e00ff */
[----:B------:R-:W-:Y:S03]  /*4fa0*/  SHF.R.U32.HI R38, RZ, R65, R38 ;  /* 0x00000041ff267219 */ /* 0x000fe60000011626 */
[----:B------:R-:W-:Y:S01]  /*4fb0*/  IMAD.HI.U32 R36, R7, R22, RZ ;  /* 0x0000001607247227 */ /* 0x000fe200078e00ff */
[----:B------:R-:W-:Y:S02]  /*4fc0*/  @P2 SHF.R.U32.HI R3, RZ, R23, R34 ;  /* 0x00000017ff032219 */ /* 0x000fe40000011622 */
[----:B------:R-:W-:Y:S02]  /*4fd0*/  SHF.R.U32.HI R34, RZ, R69, R40 ;  /* 0x00000045ff227219 */ /* 0x000fe40000011628 */
[----:B------:R-:W-:Y:S01]  /*4fe0*/  @P2 SHF.R.U32.HI R7, RZ, R23, R36 ;  /* 0x00000017ff072219 */ /* 0x000fe20000011624 */
[C---:B------:R-:W-:Y:S01]  /*4ff0*/  IMAD R2, R26.reuse, R3, RZ ;  /* 0x000000031a027224 */ /* 0x040fe200078e02ff */
[----:B------:R-:W-:Y:S02]  /*5000*/  SEL R5, R29, R34, !P0 ;  /* 0x000000221d057207 */ /* 0x000fe40004000000 */
[----:B------:R-:W-:Y:S01]  /*5010*/  SEL R3, R31, R38, !P3 ;  /* 0x000000261f037207 */ /* 0x000fe20005800000 */
[----:B------:R-:W-:Y:S01]  /*5020*/  IMAD R4, R26, R7, RZ ;  /* 0x000000071a047224 */ /* 0x000fe200078e02ff */
[C---:B------:R-:W-:Y:S01]  /*5030*/  ISETP.GE.AND P0, PT, R5.reuse, R2, PT ;  /* 0x000000020500720c */ /* 0x040fe20003f06270 */
[----:B------:R-:W-:Y:S03]  /*5040*/  IMAD.HI.U32 R6, R5, R22, RZ ;  /* 0x0000001605067227 */ /* 0x000fe600078e00ff */
[----:B------:R-:W-:Y:S01]  /*5050*/  ISETP.GE.OR P0, PT, R3, R4, P0 ;  /* 0x000000040300720c */ /* 0x000fe20000706670 */
[----:B------:R-:W-:Y:S01]  /*5060*/  IMAD.MOV R4, RZ, RZ, -R3 ;  /* 0x000000ffff047224 */ /* 0x000fe200078e0a03 */
[-C--:B------:R-:W-:Y:S03]  /*5070*/  SHF.R.U32.HI R6, RZ, R23.reuse, R6 ;  /* 0x00000017ff067219 */ /* 0x080fe60000011606 */
[----:B------:R-:W-:Y:S01]  /*5080*/  IMAD R31, R28, R4, R31 ;  /* 0x000000041c1f7224 */ /* 0x000fe200078e021f */
[----:B------:R-:W-:Y:S05]  /*5090*/  SEL R15, R5, R6, !P2 ;  /* 0x00000006050f7207 */ /* 0x000fea0005000000 */
[----:B------:R-:W-:Y:S02]  /*50a0*/  IMAD.MOV R6, RZ, RZ, -R15 ;  /* 0x000000ffff067224 */ /* 0x000fe400078e0a0f */
[C---:B------:R-:W-:Y:S04]  /*50b0*/  @!P0 IMAD.HI.U32 R2, R3.reuse, R22, RZ ;  /* 0x0000001603028227 */ /* 0x040fe800078e00ff */
[----:B------:R-:W-:Y:S01]  /*50c0*/  IMAD R6, R26, R6, R5 ;  /* 0x000000061a067224 */ /* 0x000fe200078e0205 */
[----:B------:R-:W-:Y:S04]  /*50d0*/  @!P0 SHF.R.U32.HI R2, RZ, R23, R2 ;  /* 0x00000017ff028219 */ /* 0x000fe80000011602 */
[----:B------:R-:W-:Y:S02]  /*50e0*/  @!P0 SEL R0, R3, R2, !P2 ;  /* 0x0000000203008207 */ /* 0x000fe40005000000 */
[----:B------:R-:W-:Y:S02]  /*50f0*/  IADD3 R2, PT, PT, -R5, RZ, RZ ;  /* 0x000000ff05027210 */ /* 0x000fe40007ffe1ff */
[----:B------:R-:W-:Y:S01]  /*5100*/  @!P0 IADD3 R8, PT, PT, R15, -R0, RZ ;  /* 0x800000000f088210 */ /* 0x000fe20007ffe0ff */
[----:B------:R-:W-:Y:S02]  /*5110*/  @!P0 IMAD R0, R7, R6, R0 ;  /* 0x0000000607008224 */ /* 0x000fe400078e0200 */
[----:B------:R-:W-:Y:S02]  /*5120*/  IMAD R29, R24, R2, R29 ;  /* 0x00000002181d7224 */ /* 0x000fe400078e021d */
[----:B------:R-:W-:Y:S02]  /*5130*/  @!P0 IMAD R5, R8, R26, R3 ;  /* 0x0000001a08058224 */ /* 0x000fe400078e0203 */
[----:B------:R-:W-:Y:S04]  /*5140*/  @!P0 IMAD.MOV.U32 R3, RZ, RZ, R0 ;  /* 0x000000ffff038224 */ /* 0x000fe800078e0000 */
[----:B------:R-:W-:Y:S02]  /*5150*/  IMAD R31, R3, R28, R31 ;  /* 0x0000001c031f7224 */ /* 0x000fe400078e021f */
[----:B------:R-:W-:Y:S07]  /*5160*/  IMAD R29, R5, R24, R29 ;  /* 0x00000018051d7224 */ /* 0x000fee00078e021d */
.L_x_85:
[----:B-1----:R-:W-:Y:S01]  /*5170*/  @!P1 ISETP.NE.AND P0, PT, R10, 0x1, PT ;  /* 0x000000010a00980c */ /* 0x002fe20003f05270 */
[----:B------:R-:W-:Y:S01]  /*5180*/  @!P1 IMAD.HI.U32 R3, R29, R11, RZ ;  /* 0x0000000b1d039227 */ /* 0x000fe200078e00ff */
[----:B------:R-:W-:Y:S01]  /*5190*/  R2UR UR42, R21 ;  /* 0x00000000152a72ca */ /* 0x000fe200000e0000 */
[----:B------:R-:W-:Y:S01]  /*51a0*/  BSSY.RECONVERGENT B6, `(.L_x_86) ;  /* 0x0000031000067945 */ /* 0x000fe20003800200 */
[----:B------:R-:W-:Y:S01]  /*51b0*/  R2UR UR41, R20 ;  /* 0x00000000142972ca */ /* 0x000fe200000e0000 */
[----:B------:R-:W-:Y:S01]  /*51c0*/  @!P1 IMAD.HI.U32 R0, R31, R12, RZ ;  /* 0x0000000c1f009227 */ /* 0x000fe200078e00ff */
[----:B------:R-:W-:Y:S02]  /*51d0*/  @!P1 SHF.R.U32.HI R2, RZ, R14, R3 ;  /* 0x0000000eff029219 */ /* 0x000fe40000011603 */
[----:B------:R-:W-:Y:S01]  /*51e0*/  @!P1 ISETP.NE.AND P2, PT, R9, 0x1, PT ;  /* 0x000000010900980c */ /* 0x000fe20003f45270 */
[----:B------:R-:W-:Y:S01]  /*51f0*/  VIADD R85, R85, 0x1 ;  /* 0x0000000155557836 */ /* 0x000fe20000000000 */
[----:B------:R-:W-:Y:S02]  /*5200*/  @!P1 SEL R2, R29, R2, !P0 ;  /* 0x000000021d029207 */ /* 0x000fe40004000000 */
[----:B------:R-:W-:Y:S02]  /*5210*/  @!P1 SHF.R.U32.HI R0, RZ, R13, R0 ;  /* 0x0000000dff009219 */ /* 0x000fe40000011600 */
[----:B------:R-:W-:Y:S01]  /*5220*/  LOP3.LUT P0, RZ, R73, 0x1b0, RZ, 0xc0, !PT ;  /* 0x000001b049ff7812 */ /* 0x000fe2000780c0ff */
[----:B------:R-:W-:Y:S01]  /*5230*/  USHF.L.U32 UR42, UR42, 0x7, URZ ;  /* 0x000000072a2a7899 */ /* 0x000fe200080006ff */
[----:B------:R-:W-:Y:S01]  /*5240*/  @!P1 SEL R3, R31, R0, !P2 ;  /* 0x000000001f039207 */ /* 0x000fe20005000000 */
[----:B------:R-:W-:Y:S01]  /*5250*/  USHF.L.U32 UR41, UR41, 0x6, URZ ;  /* 0x0000000629297899 */ /* 0x000fe200080006ff */
[----:B------:R-:W-:Y:S03]  /*5260*/  @P4 SHF.R.U32.HI R74, RZ, 0x10, R17 ;  /* 0x00000010ff4a4819 */ /* 0x000fe60000011611 */
[----:B------:R-:W-:Y:S02]  /*5270*/  @!P1 IMAD.IADD R0, R2, 0x1, -R3 ;  /* 0x0000000102009824 */ /* 0x000fe400078e0a03 */
[----:B------:R-:W-:Y:S02]  /*5280*/  @!P1 IMAD.IADD R2, R3, 0x1, -R2 ;  /* 0x0000000103029824 */ /* 0x000fe400078e0a02 */
[----:B------:R-:W-:Y:S02]  /*5290*/  @!P1 IMAD R31, R0, R9, R31 ;  /* 0x00000009001f9224 */ /* 0x000fe400078e021f */
[----:B------:R-:W-:Y:S01]  /*52a0*/  @!P1 IMAD R29, R2, R10, R29 ;  /* 0x0000000a021d9224 */ /* 0x000fe200078e021d */
[----:B------:R-:W-:Y:S06]  /*52b0*/  @!P0 BRA `(.L_x_87) ;  /* 0x00000000007c8947 */ /* 0x000fec0003800000 */
[----:B------:R-:W1:Y:S01]  /*52c0*/  LDCU.64 UR8, c[0x4][0x80] ;  /* 0x01001000ff0877ac */ /* 0x000e620008000a00 */
[----:B------:R-:W-:Y:S01]  /*52d0*/  MOV R2, 0x0 ;  /* 0x0000000000027802 */ /* 0x000fe20000000f00 */
[----:B------:R-:W-:Y:S02]  /*52e0*/  HFMA2 R12, -RZ, RZ, 0, 5.9604644775390625e-08 ;  /* 0x00000001ff0c7431 */ /* 0x000fe400000001ff */
[----:B------:R-:W-:Y:S01]  /*52f0*/  IMAD.MOV.U32 R8, RZ, RZ, 0x70 ;  /* 0x00000070ff087424 */ /* 0x000fe200078e00ff */
[----:B------:R2:W3:Y:S01]  /*5300*/  LDC.64 R14, c[0x4][R2] ;  /* 0x01000000020e7b82 */ /* 0x0004e20000000a00 */
[----:B------:R-:W4:Y:S01]  /*5310*/  LDCU.64 UR6, c[0x4][0x88] ;  /* 0x01001100ff0677ac */ /* 0x000f220008000a00 */
[----:B------:R-:W-:Y:S01]  /*5320*/  IMAD.MOV.U32 R13, RZ, RZ, RZ ;  /* 0x000000ffff0d7224 */ /* 0x000fe200078e00ff */
[----:B------:R-:W2:Y:S01]  /*5330*/  LDCU.64 UR4, c[0x4][0x8] ;  /* 0x01000100ff0477ac */ /* 0x000ea20008000a00 */
[----:B-1----:R-:W-:Y:S01]  /*5340*/  MOV R5, UR9 ;  /* 0x0000000900057c02 */ /* 0x002fe20008000f00 */
[----:B------:R-:W-:Y:S01]  /*5350*/  IMAD.U32 R4, RZ, RZ, UR8 ;  /* 0x00000008ff047e24 */ /* 0x000fe2000f8e00ff */
[----:B----4-:R-:W-:Y:S01]  /*5360*/  MOV R7, UR7 ;  /* 0x0000000700077c02 */ /* 0x010fe20008000f00 */
[----:B------:R-:W-:Y:S01]  /*5370*/  IMAD.U32 R6, RZ, RZ, UR6 ;  /* 0x00000006ff067e24 */ /* 0x000fe2000f8e00ff */
[----:B--2---:R-:W-:Y:S01]  /*5380*/  MOV R11, UR5 ;  /* 0x00000005000b7c02 */ /* 0x004fe20008000f00 */
[----:B------:R-:W-:Y:S02]  /*5390*/  IMAD.U32 R10, RZ, RZ, UR4 ;  /* 0x00000004ff0a7e24 */ /* 0x000fe4000f8e00ff */
[----:B------:R-:W-:Y:S07]  /*53a0*/  LEPC R20, `(.L_x_88) ;  /* 0x000000001014794e */ /* 0x000fee0000000000 */
[----:B---3-5:R-:W-:Y:S05]  /*53b0*/  CALL.ABS.NOINC R14 ;  /* 0x000000000e007343 */ /* 0x028fea0003c00000 */
.L_x_88:
[----:B------:R-:W1:Y:S01]  /*53c0*/  LDCU.64 UR8, c[0x4][0x80] ;  /* 0x01001000ff0877ac */ /* 0x000e620008000a00 */
[----:B------:R-:W2:Y:S01]  /*53d0*/  LDC.64 R2, c[0x4][R2] ;  /* 0x0100000002027b82 */ /* 0x000ea20000000a00 */
[----:B------:R-:W-:Y:S02]  /*53e0*/  HFMA2 R12, -RZ, RZ, 0, 5.9604644775390625e-08 ;  /* 0x00000001ff0c7431 */ /* 0x000fe400000001ff */
[----:B------:R-:W-:Y:S02]  /*53f0*/  IMAD.MOV.U32 R8, RZ, RZ, 0x70 ;  /* 0x00000070ff087424 */ /* 0x000fe400078e00ff */
[----:B------:R-:W-:Y:S01]  /*5400*/  IMAD.MOV.U32 R13, RZ, RZ, RZ ;  /* 0x000000ffff0d7224 */ /* 0x000fe200078e00ff */
[----:B------:R-:W3:Y:S01]  /*5410*/  LDCU.64 UR6, c[0x4][0x88] ;  /* 0x01001100ff0677ac */ /* 0x000ee20008000a00 */
[----:B------:R-:W4:Y:S01]  /*5420*/  LDCU.64 UR4, c[0x4][0x8] ;  /* 0x01000100ff0477ac */ /* 0x000f220008000a00 */
[----:B-1----:R-:W-:Y:S02]  /*5430*/  MOV R4, UR8 ;  /* 0x0000000800047c02 */ /* 0x002fe40008000f00 */
[----:B------:R-:W-:Y:S02]  /*5440*/  MOV R5, UR9 ;  /* 0x0000000900057c02 */ /* 0x000fe40008000f00 */
[----:B---3--:R-:W-:Y:S01]  /*5450*/  MOV R7, UR7 ;  /* 0x0000000700077c02 */ /* 0x008fe20008000f00 */
[----:B------:R-:W-:Y:S01]  /*5460*/  IMAD.U32 R6, RZ, RZ, UR6 ;  /* 0x00000006ff067e24 */ /* 0x000fe2000f8e00ff */
[----:B----4-:R-:W-:Y:S01]  /*5470*/  MOV R11, UR5 ;  /* 0x00000005000b7c02 */ /* 0x010fe20008000f00 */
[----:B------:R-:W-:Y:S02]  /*5480*/  IMAD.U32 R10, RZ, RZ, UR4 ;  /* 0x00000004ff0a7e24 */ /* 0x000fe4000f8e00ff */
[----:B------:R-:W-:Y:S07]  /*5490*/  LEPC R20, `(.L_x_87) ;  /* 0x000000001014794e */ /* 0x000fee0000000000 */
[----:B--2---:R-:W-:Y:S05]  /*54a0*/  CALL.ABS.NOINC R2 ;  /* 0x0000000002007343 */ /* 0x004fea0003c00000 */
.L_x_87:
[----:B------:R-:W-:Y:S05]  /*54b0*/  BSYNC.RECONVERGENT B6 ;  /* 0x0000000000067941 */ /* 0x000fea0003800200 */
.L_x_86:
[----:B------:R-:W-:Y:S01]  /*54c0*/  ISETP.NE.U32.AND P4, PT, R62, RZ, PT ;  /* 0x000000ff3e00720c */ /* 0x000fe20003f85070 */
[----:B------:R-:W-:Y:S01]  /*54d0*/  UISETP.NE.AND UP2, UPT, UR50, URZ, UPT ;  /* 0x000000ff3200728c */ /* 0x000fe2000bf45270 */
[----:B------:R-:W-:Y:S01]  /*54e0*/  ISETP.NE.U32.AND P2, PT, RZ, UR38, PT ;  /* 0x00000026ff007c0c */ /* 0x000fe2000bf45070 */
[----:B------:R-:W-:Y:S01]  /*54f0*/  UISETP.NE.U32.AND UP1, UPT, UR44, URZ, UPT ;  /* 0x000000ff2c00728c */ /* 0x000fe2000bf25070 */
[----:B------:R-:W-:Y:S01]  /*5500*/  ISETP.NE.AND.EX P4, PT, R63, RZ, PT, P4 ;  /* 0x000000ff3f00720c */ /* 0x000fe20003f85340 */
[----:B------:R-:W-:Y:S01]  /*5510*/  UPLOP3.LUT UP0, UPT, UPT, UPT, UPT, 0x40, 0x4 ;  /* 0x000000000004789c */ /* 0x000fe20003f0e870 */
[----:B------:R-:W-:Y:S01]  /*5520*/  ISETP.NE.AND.EX P2, PT, RZ, UR39, PT, P2 ;  /* 0x00000027ff007c0c */ /* 0x000fe2000bf45320 */
[----:B------:R-:W-:Y:S01]  /*5530*/  UISETP.NE.AND.EX UP1, UPT, UR45, URZ, UPT, UP1 ;  /* 0x000000ff2d00728c */ /* 0x000fe2000bf25310 */
[----:B------:R-:W-:Y:S04]  /*5540*/  PLOP3.LUT P1, PT, PT, PT, UP2, 0x80, 0x8 ;  /* 0x000000000008781c */ /* 0x000fe80003f2f028 */
[----:B------:R-:W-:Y:S06]  /*5550*/  @UP2 UPLOP3.LUT UP0, UPT, UPT, UPT, UP1, 0x80, 0x8 ;  /* 0x000000000008289c */ /* 0x000fec0003f0f010 */
[----:B------:R-:W-:Y:S01]  /*5560*/  PLOP3.LUT P0, PT, PT, PT, UP0, 0x80, 0x8 ;  /* 0x000000000008781c */ /* 0x000fe20003f0f008 */
[----:B------:R-:W-:Y:S01]  /*5570*/  @!UPT UIADD3 URZ, UPT, UPT, URZ, URZ, URZ ;  /* 0x000000fffffff290 */ /* 0x000fe2000fffe0ff */
[----:B------:R-:W-:Y:S11]  /*5580*/  BRA.U !UP1, `(.L_x_89) ;  /* 0x0000000109387547 */ /* 0x000ff6000b800000 */
[----:B------:R-:W-:Y:S01]  /*5590*/  UISETP.NE.U32.AND UP0, UPT, UR38, URZ, UPT ;  /* 0x000000ff2600728c */ /* 0x000fe2000bf05070 */
[----:B------:R-:W-:Y:S02]  /*55a0*/  HFMA2 R0, -RZ, RZ, 0, 5.9604644775390625e-08 ;  /* 0x00000001ff007431 */ /* 0x000fe400000001ff */
[----:B------:R-:W-:Y:S01]  /*55b0*/  IMAD.MOV.U32 R67, RZ, RZ, 0x1 ;  /* 0x00000001ff437424 */ /* 0x000fe200078e00ff */
[----:B------:R-:W-:Y:S06]  /*55c0*/  UISETP.NE.AND.EX UP0, UPT, UR39, URZ, UPT, UP0 ;  /* 0x000000ff2700728c */ /* 0x000fec000bf05300 */
[----:B------:R-:W-:Y:S05]  /*55d0*/  PLOP3.LUT P3, PT, PT, PT, UP0, 0x80, 0x8 ;  /* 0x000000000008781c */ /* 0x000fea0003f6f008 */
[----:B------:R-:W1:Y:S01]  /*55e0*/  @UP0 LDCU.64 UR6, c[0x0][0x888] ;  /* 0x00011100ff0607ac */ /* 0x000e620008000a00 */
[----:B------:R-:W-:Y:S07]  /*55f0*/  @UP0 UIMAD UR4, UR36, UR44, URZ ;  /* 0x0000002c240402a4 */ /* 0x000fee000f8e02ff */
[----:B------:R-:W-:Y:S01]  /*5600*/  @!P3 PRMT R67, R0, 0x7610, R67 ;  /* 0x000076100043b816 */ /* 0x000fe20000000043 */
[----:B-1----:R-:W-:Y:S03]  /*5610*/  @UP0 UIMAD.WIDE UR6, UR4, 0x4, UR6 ;  /* 0x00000004040608a5 */ /* 0x002fe6000f8e0206 */
[----:B------:R-:W1:Y:S03]  /*5620*/  @!UP0 LDCU UR4, c[0x0][0x880] ;  /* 0x00011000ff0487ac */ /* 0x000e660008000800 */
[----:B------:R-:W-:Y:S01]  /*5630*/  IMAD.U32 R2, RZ, RZ, UR6 ;  /* 0x00000006ff027e24 */ /* 0x000fe2000f8e00ff */
[----:B------:R-:W-:Y:S05]  /*5640*/  MOV R3, UR7 ;  /* 0x0000000700037c02 */ /* 0x000fea0008000f00 */
[----:B-----5:R2:W5:Y:S02]  /*5650*/  @P3 LDG.E R35, desc[UR46][R2.64] ;  /* 0x0000002e02233981 */ /* 0x020564000c1e1900 */
[----:B-12---:R-:W-:Y:S02]  /*5660*/  @!P3 IMAD.U32 R35, RZ, RZ, UR4 ;  /* 0x00000004ff23be24 */ /* 0x006fe4000f8e00ff */
.L_x_89:
[----:B------:R-:W-:Y:S05]  /*5670*/  @!P4 BRA `(.L_x_90) ;  /* 0x000000000020c947 */ /* 0x000fea0003800000 */
[----:B------:R-:W-:Y:S04]  /*5680*/  ISETP.NE.U32.AND P3, PT, R60, RZ, PT ;  /* 0x000000ff3c00720c */ /* 0x000fe80003f65070 */
[----:B------:R-:W-:Y:S11]  /*5690*/  ISETP.NE.AND.EX P3, PT, R61, RZ, PT, P3 ;  /* 0x000000ff3d00720c */ /* 0x000ff60003f65330 */
[----:B------:R-:W-:Y:S02]  /*56a0*/  @!UPT UIADD3 URZ, UPT, UPT, URZ, URZ, URZ ;  /* 0x000000fffffff290 */ /* 0x000fe4000fffe0ff */
[----:B------:R-:W1:Y:S01]  /*56b0*/  @P3 LDC.64 R2, c[0x0][0x8a8] ;  /* 0x00022a00ff023b82 */ /* 0x000e620000000a00 */
[----:B------:R-:W-:Y:S04]  /*56c0*/  @P3 IMAD R0, R62, UR36, RZ ;  /* 0x000000243e003c24 */ /* 0x000fe8000f8e02ff */
[----:B-1----:R-:W-:Y:S05]  /*56d0*/  @P3 IMAD.WIDE R2, R0, 0x4, R2 ;  /* 0x0000000400023825 */ /* 0x002fea00078e0202 */
[----:B-----5:R1:W5:Y:S02]  /*56e0*/  @P3 LDG.E R32, desc[UR46][R2.64] ;  /* 0x0000002e02203981 */ /* 0x020364000c1e1900 */
[----:B-1----:R-:W2:Y:S02]  /*56f0*/  @!P3 LDC R32, c[0x0][0x8a0] ;  /* 0x00022800ff20bb82 */ /* 0x002ea40000000800 */
.L_x_90:
[----:B-----5:R-:W-:Y:S01]  /*5700*/  FSETP.NEU.AND P3, PT, R35, RZ, PT ;  /* 0x000000ff2300720b */ /* 0x020fe20003f6d000 */
[----:B------:R-:W-:Y:S01]  /*5710*/  BSSY B1, `(.L_x_91) ;  /* 0x0000039000017945 */ /* 0x000fe20003800000 */
[----:B------:R-:W-:Y:S01]  /*5720*/  SEL R5, RZ, 0xffffffff, P2 ;  /* 0xffffffffff057807 */ /* 0x000fe20001000000 */
[----:B------:R-:W-:Y:S01]  /*5730*/  IMAD.MOV.U32 R89, RZ, RZ, 0x1 ;  /* 0x00000001ff597424 */ /* 0x000fe200078e00ff */
[----:B------:R-:W-:Y:S01]  /*5740*/  @P1 LOP3.LUT P2, RZ, R67, 0xff, RZ, 0xc0, !PT ;  /* 0x000000ff43ff1812 */ /* 0x000fe2000784c0ff */
[C---:B------:R-:W-:Y:S01]  /*5750*/  IMAD R34, R30.reuse, 0x40, R33 ;  /* 0x000000401e227824 */ /* 0x040fe200078e0221 */
[----:B------:R-:W-:Y:S01]  /*5760*/  @P1 SEL R0, RZ, 0xffffffff, P3 ;  /* 0xffffffffff001807 */ /* 0x000fe20001800000 */
[----:B------:R-:W-:Y:S01]  /*5770*/  IMAD R86, R81, -0x10, R79 ;  /* 0xfffffff051567824 */ /* 0x000fe200078e024f */
[----:B------:R-:W-:Y:S01]  /*5780*/  LOP3.LUT R77, R77, 0x1, RZ, 0x3c, !PT ;  /* 0x000000014d4d7812 */ /* 0x000fe200078e3cff */
[----:B------:R-:W-:Y:S01]  /*5790*/  IMAD.MOV.U32 R43, RZ, RZ, RZ ;  /* 0x000000ffff2b7224 */ /* 0x000fe200078e00ff */
[----:B------:R-:W-:Y:S02]  /*57a0*/  @P0 SEL R0, R5, R0, !P2 ;  /* 0x0000000005000207 */ /* 0x000fe40005000000 */
[----:B------:R-:W-:Y:S02]  /*57b0*/  CS2R R46, SRZ ;  /* 0x00000000002e7805 */ /* 0x000fe4000001ff00 */
[----:B------:R-:W-:Y:S02]  /*57c0*/  LEA R88, R30, UR48, 0x3 ;  /* 0x000000301e587c11 */ /* 0x000fe4000f8e18ff */
[----:B------:R-:W-:Y:S02]  /*57d0*/  CS2R R44, SRZ ;  /* 0x00000000002c7805 */ /* 0x000fe4000001ff00 */
[----:B------:R-:W-:Y:S02]  /*57e0*/  @P1 LOP3.LUT R0, R0, 0x1, RZ, 0xc0, !PT ;  /* 0x0000000100001812 */ /* 0x000fe400078ec0ff */
[----:B------:R-:W-:Y:S02]  /*57f0*/  CS2R R50, SRZ ;  /* 0x0000000000327805 */ /* 0x000fe4000001ff00 */
[----:B------:R-:W-:Y:S02]  /*5800*/  SHF.L.U32 R3, R76, 0x1f, RZ ;  /* 0x0000001f4c037819 */ /* 0x000fe400000006ff */
[----:B------:R-:W-:Y:S02]  /*5810*/  CS2R R48, SRZ ;  /* 0x0000000000307805 */ /* 0x000fe4000001ff00 */
[----:B------:R-:W-:Y:S02]  /*5820*/  ISETP.NE.U32.OR P5, PT, R0, 0x1, !P1 ;  /* 0x000000010000780c */ /* 0x000fe40004fa5470 */
[----:B------:R-:W-:Y:S02]  /*5830*/  CS2R R54, SRZ ;  /* 0x0000000000367805 */ /* 0x000fe4000001ff00 */
[----:B------:R-:W-:Y:S02]  /*5840*/  PLOP3.LUT P2, PT, PT, PT, UP1, 0x80, 0x8 ;  /* 0x000000000008781c */ /* 0x000fe40003f4f018 */
[----:B------:R-:W-:Y:S02]  /*5850*/  CS2R R52, SRZ ;  /* 0x0000000000347805 */ /* 0x000fe4000001ff00 */
[----:B------:R-:W-:Y:S02]  /*5860*/  LOP3.LUT P4, R84, R67, 0xff, RZ, 0xc0, !PT ;  /* 0x000000ff43547812 */ /* 0x000fe4000788c0ff */
[----:B------:R-:W-:Y:S02]  /*5870*/  CS2R R58, SRZ ;  /* 0x00000000003a7805 */ /* 0x000fe4000001ff00 */
[----:B------:R-:W-:Y:S02]  /*5880*/  SEL R0, RZ, 0xffffffff, P3 ;  /* 0xffffffffff007807 */ /* 0x000fe40001800000 */
[----:B------:R-:W-:Y:S02]  /*5890*/  CS2R R56, SRZ ;  /* 0x0000000000387805 */ /* 0x000fe4000001ff00 */
[----:B------:R-:W-:Y:S02]  /*58a0*/  P2R R87, PR, RZ, 0x20 ;  /* 0x00000020ff577803 */ /* 0x000fe40000000000 */
[----:B------:R-:W-:Y:S02]  /*58b0*/  @P5 SHF.L.U32 R2, R77, 0x1f, RZ ;  /* 0x0000001f4d025819 */ /* 0x000fe400000006ff */
[----:B------:R-:W-:Y:S02]  /*58c0*/  @P2 SEL R0, R5, R0, !P4 ;  /* 0x0000000005002207 */ /* 0x000fe40006000000 */
[----:B------:R-:W1:Y:S02]  /*58d0*/  @P5 SYNCS.PHASECHK.TRANS64.TRYWAIT P1, [UR48+0x50], R2 ;  /* 0x00005002ff0055a7 */ /* 0x000e640008021130 */
[----:B------:R-:W-:Y:S04]  /*58e0*/  LOP3.LUT R0, R0, 0x1, RZ, 0xc0, !PT ;  /* 0x0000000100007812 */ /* 0x000fe800078ec0ff */
[----:B------:R-:W-:Y:S04]  /*58f0*/  ISETP.NE.U32.AND P2, PT, R0, 0x1, PT ;  /* 0x000000010000780c */ /* 0x000fe80003f45070 */
[----:B------:R-:W-:Y:S01]  /*5900*/  P2R R90, PR, RZ, 0x4 ;  /* 0x00000004ff5a7803 */ /* 0x000fe20000000000 */
[----:B------:R3:W4:Y:S01]  /*5910*/  SYNCS.PHASECHK.TRANS64.TRYWAIT P0, [R88+URZ+0xc0], R3 ;  /* 0x0000c003580075a7 */ /* 0x00072200080011ff */
[----:B-1----:R-:W-:Y:S01]  /*5920*/  @P5 SEL R89, RZ, 0x1, !P1 ;  /* 0x00000001ff595807 */ /* 0x002fe20004800000 */
[----:B---3--:R-:W-:Y:S06]  /*5930*/  @!P5 BRA `(.L_x_92) ;  /* 0x000000000058d947 */ /* 0x008fec0003800000 */
[----:B------:R-:W-:Y:S01]  /*5940*/  IMAD.MOV.U32 R47, RZ, RZ, RZ ;  /* 0x000000ffff2f7224 */ /* 0x000fe200078e00ff */
[----:B------:R-:W-:Y:S01]  /*5950*/  ISETP.NE.AND P1, PT, R89, RZ, PT ;  /* 0x000000ff5900720c */ /* 0x000fe20003f25270 */
[----:B------:R-:W-:Y:S01]  /*5960*/  BSSY B0, `(.L_x_93) ;  /* 0x000000c000007945 */ /* 0x000fe20003800000 */
[----:B------:R-:W-:Y:S02]  /*5970*/  CS2R R58, SRZ ;  /* 0x00000000003a7805 */ /* 0x000fe4000001ff00 */
[----:B------:R-:W-:Y:S02]  /*5980*/  CS2R R56, SRZ ;  /* 0x0000000000387805 */ /* 0x000fe4000001ff00 */
[----:B------:R-:W-:Y:S02]  /*5990*/  CS2R R54, SRZ ;  /* 0x0000000000367805 */ /* 0x000fe4000001ff00 */
[----:B------:R-:W-:Y:S02]  /*59a0*/  CS2R R52, SRZ ;  /* 0x0000000000347805 */ /* 0x000fe4000001ff00 */
[----:B------:R-:W-:Y:S02]  /*59b0*/  CS2R R50, SRZ ;  /* 0x0000000000327805 */ /* 0x000fe4000001ff00 */
[----:B------:R-:W-:Y:S02]  /*59c0*/  CS2R R48, SRZ ;  /* 0x0000000000307805 */ /* 0x000fe4000001ff00 */
[----:B------:R-:W-:Y:S01]  /*59d0*/  CS2R R44, SRZ ;  /* 0x00000000002c7805 */ /* 0x000fe2000001ff00 */
[----:B------:R-:W-:Y:S06]  /*59e0*/  @P1 BRA `(.L_x_94) ;  /* 0x00000000000c1947 */ /* 0x000fec0003800000 */
[----:B------:R-:W-:Y:S04]  /*59f0*/  SHF.L.U32 R5, R77, 0x1f, RZ ;  /* 0x0000001f4d057819 */ /* 0x000fe800000006ff */
[----:B------:R-:W1:Y:S02]  /*5a00*/  SYNCS.PHASECHK.TRANS64.TRYWAIT P1, [UR48+0x50], R5 ;  /* 0x00005005ff0075a7 */ /* 0x000e640008021130 */
[----:B-1----:R-:W-:Y:S05]  /*5a10*/  @!P1 BRA `(.L_x_95) ;  /* 0x00000030007c9947 */ /* 0x002fea0003800000 */
.L_x_94:
[----:B------:R-:W-:Y:S05]  /*5a20*/  BSYNC B0 ;  /* 0x0000000000007941 */ /* 0x000fea0003800000 */
.L_x_93:
[----:B------:R-:W-:Y:S01]  /*5a30*/  ISETP.NE.AND P1, PT, R90, RZ, PT ;  /* 0x000000ff5a00720c */ /* 0x000fe20003f25270 */
[----:B------:R-:W-:Y:S11]  /*5a40*/  HFMA2 R43, -RZ, RZ, 0, 5.9604644775390625e-08 ;  /* 0x00000001ff2b7431 */ /* 0x000ff600000001ff */
[----:B------:R-:W-:Y:S01]  /*5a50*/  @!UPT UIADD3 URZ, UPT, UPT, URZ, URZ, URZ ;  /* 0x000000fffffff290 */ /* 0x000fe2000fffe0ff */
[----:B------:R3:W1:Y:S04]  /*5a60*/  @P1 LDS.128 R56, [R80] ;  /* 0x0000000050381984 */ /* 0x0006680000000c00 */
[----:B------:R3:W1:Y:S04]  /*5a70*/  @P1 LDS.128 R52, [R79+0x10] ;  /* 0x000010004f341984 */ /* 0x0006680000000c00 */
[----:B------:R3:W1:Y:S04]  /*5a80*/  @P1 LDS.128 R48, [R78+0x20] ;  /* 0x000020004e301984 */ /* 0x0006680000000c00 */
[----:B------:R3:W1:Y:S02]  /*5a90*/  @P1 LDS.128 R44, [R86+0x30] ;  /* 0x00003000562c1984 */ /* 0x0006640000000c00 */
.L_x_92:
[----:B------:R-:W-:Y:S05]  /*5aa0*/  BSYNC B1 ;  /* 0x0000000000017941 */ /* 0x000fea0003800000 */
.L_x_91:
[----:B-1----:R-:W-:Y:S04]  /*5ab0*/  SHF.R.U32.HI R5, RZ, 0x15, R34 ;  /* 0x00000015ff057819 */ /* 0x002fe80000011622 */
[----:B------:R-:W-:Y:S01]  /*5ac0*/  LOP3.LUT P1, RZ, R5, 0x3, R72, 0x48, !PT ;  /* 0x0000000305ff7812 */ /* 0x000fe20007824848 */
[----:B------:R-:W-:Y:S01]  /*5ad0*/  @!UPT UIADD3 URZ, UPT, UPT, URZ, URZ, URZ ;  /* 0x000000fffffff290 */ /* 0x000fe2000fffe0ff */
[----:B----4-:R-:W-:Y:S11]  /*5ae0*/  @P0 BRA `(.L_x_96) ;  /* 0x0000000000080947 */ /* 0x010ff60003800000 */
[----:B------:R-:W1:Y:S02]  /*5af0*/  SYNCS.PHASECHK.TRANS64.TRYWAIT P0, [R88+URZ+0xc0], R3 ;  /* 0x0000c003580075a7 */ /* 0x000e6400080011ff */
[----:B-1----:R-:W-:Y:S05]  /*5b00*/  @!P0 BRA `(.L_x_97) ;  /* 0x0000003000588947 */ /* 0x002fea0003800000 */
.L_x_96:
[----:B------:R-:W-:Y:S05]  /*5b10*/  @!P1 BRA `(.L_x_98) ;  /* 0x0000000000409947 */ /* 0x000fea0003800000 */
[----:B------:R-:W4:Y:S01]  /*5b20*/  LDCU.64 UR8, c[0x4][0x70] ;  /* 0x01000e00ff0877ac */ /* 0x000f220008000a00 */
[----:B-1----:R-:W-:Y:S01]  /*5b30*/  MOV R3, 0x0 ;  /* 0x0000000000037802 */ /* 0x002fe20000000f00 */
[----:B------:R-:W-:Y:S02]  /*5b40*/  HFMA2 R12, -RZ, RZ, 0, 5.9604644775390625e-08 ;  /* 0x00000001ff0c7431 */ /* 0x000fe400000001ff */
[----:B------:R-:W-:Y:S02]  /*5b50*/  IMAD.MOV.U32 R8, RZ, RZ, 0x192 ;  /* 0x00000192ff087424 */ /* 0x000fe400078e00ff */
[----:B------:R-:W-:Y:S01]  /*5b60*/  IMAD.MOV.U32 R13, RZ, RZ, RZ ;  /* 0x000000ffff0d7224 */ /* 0x000fe200078e00ff */
[----:B------:R-:W1:Y:S01]  /*5b70*/  LDCU.64 UR6, c[0x4][0x78] ;  /* 0x01000f00ff0677ac */ /* 0x000e620008000a00 */
[----:B------:R-:W2:Y:S01]  /*5b80*/  LDC.64 R2, c[0x4][R3] ;  /* 0x0100000003027b82 */ /* 0x000ea20000000a00 */
[----:B------:R-:W5:Y:S01]  /*5b90*/  LDCU.64 UR4, c[0x4][0x10] ;  /* 0x01000200ff0477ac */ /* 0x000f620008000a00 */
[----:B----4-:R-:W-:Y:S01]  /*5ba0*/  MOV R5, UR9 ;  /* 0x0000000900057c02 */ /* 0x010fe20008000f00 */
[----:B------:R-:W-:Y:S01]  /*5bb0*/  IMAD.U32 R4, RZ, RZ, UR8 ;  /* 0x00000008ff047e24 */ /* 0x000fe2000f8e00ff */
[----:B-1----:R-:W-:Y:S01]  /*5bc0*/  MOV R7, UR7 ;  /* 0x0000000700077c02 */ /* 0x002fe20008000f00 */
[----:B------:R-:W-:Y:S01]  /*5bd0*/  IMAD.U32 R6, RZ, RZ, UR6 ;  /* 0x00000006ff067e24 */ /* 0x000fe2000f8e00ff */
[----:B-----5:R-:W-:Y:S01]  /*5be0*/  MOV R11, UR5 ;  /* 0x00000005000b7c02 */ /* 0x020fe20008000f00 */
[----:B------:R-:W-:Y:S02]  /*5bf0*/  IMAD.U32 R10, RZ, RZ, UR4 ;  /* 0x00000004ff0a7e24 */ /* 0x000fe4000f8e00ff */
[----:B------:R-:W-:Y:S07]  /*5c00*/  LEPC R20, `(.L_x_98) ;  /* 0x000000001014794e */ /* 0x000fee0000000000 */
[----:B--23--:R-:W-:Y:S05]  /*5c10*/  CALL.ABS.NOINC R2 ;  /* 0x0000000002007343 */ /* 0x00cfea0003c00000 */
.L_x_98:
[----:B------:R-:W-:Y:S01]  /*5c20*/  LOP3.LUT R20, R56, 0xffffe000, RZ, 0xc0, !PT ;  /* 0xffffe00038147812 */ /* 0x000fe200078ec0ff */
[----:B------:R-:W-:Y:S05]  /*5c30*/  WARPSYNC.ALL ;  /* 0x0000000000007948 */ /* 0x000fea0003800000 */
[----:B------:R-:W-:Y:S01]  /*5c40*/  R2UR UR4, R34 ;  /* 0x00000000220472ca */ /* 0x000fe200000e0000 */
[----:B------:R-:W-:Y:S01]  /*5c50*/  BSSY.RECONVERGENT B0, `(.L_x_99) ;  /* 0x0000058000007945 */ /* 0x000fe20003800200 */
[----:B------:R-:W-:Y:S02]  /*5c60*/  LOP3.LUT R21, R57, 0xffffe000, RZ, 0xc0, !PT ;  /* 0xffffe00039157812 */ /* 0x000fe400078ec0ff */
[----:B------:R-:W-:Y:S02]  /*5c70*/  LOP3.LUT R40, R58, 0xffffe000, RZ, 0xc0, !PT ;  /* 0xffffe0003a287812 */ /* 0x000fe400078ec0ff */
[----:B------:R-:W-:Y:S02]  /*5c80*/  LOP3.LUT R41, R52, 0xffffe000, RZ, 0xc0, !PT ;  /* 0xffffe00034297812 */ /* 0x000fe400078ec0ff */
[----:B------:R-:W-:Y:S05]  /*5c90*/  ISETP.NE.AND P0, PT, R82, RZ, PT ;  /* 0x000000ff5200720c */ /* 0x000fea0003f05270 */
[----:B------:R-:W2:Y:S02]  /*5ca0*/  LDTM.x16 R4, tmem[UR4] ;  /* 0x00000004000479ee */ /* 0x000ea40008240000 */
[C---:B--2---:R-:W-:Y:S01]  /*5cb0*/  FMUL R0, R32.reuse, R4 ;  /* 0x0000000420007220 */ /* 0x044fe20000400000 */
[C---:B------:R-:W-:Y:S01]  /*5cc0*/  FMUL R2, R32.reuse, R5 ;  /* 0x0000000520027220 */ /* 0x040fe20000400000 */
[C---:B-1----:R-:W-:Y:S01]  /*5cd0*/  FMUL R3, R32.reuse, R6 ;  /* 0x0000000620037220 */ /* 0x042fe20000400000 */
[----:B------:R-:W-:Y:S01]  /*5ce0*/  FMUL R7, R32, R7 ;  /* 0x0000000720077220 */ /* 0x000fe20000400000 */
[----:B------:R-:W-:Y:S01]  /*5cf0*/  FFMA R36, R35, R20, R0 ;  /* 0x0000001423247223 */ /* 0x000fe20000000000 */
[----:B------:R-:W-:Y:S01]  /*5d00*/  LOP3.LUT R20, R59, 0xffffe000, RZ, 0xc0, !PT ;  /* 0xffffe0003b147812 */ /* 0x000fe200078ec0ff */
[C---:B------:R-:W-:Y:S01]  /*5d10*/  FFMA R37, R35.reuse, R21, R2 ;  /* 0x0000001523257223 */ /* 0x040fe20000000002 */
[----:B------:R-:W-:Y:S01]  /*5d20*/  LOP3.LUT R21, R54, 0xffffe000, RZ, 0xc0, !PT ;  /* 0xffffe00036157812 */ /* 0x000fe200078ec0ff */
[----:B------:R-:W-:Y:S01]  /*5d30*/  FFMA R38, R35, R40, R3 ;  /* 0x0000002823267223 */ /* 0x000fe20000000003 */
[----:B------:R-:W-:Y:S01]  /*5d40*/  LOP3.LUT R40, R53, 0xffffe000, RZ, 0xc0, !PT ;  /* 0xffffe00035287812 */ /* 0x000fe200078ec0ff */
[----:B------:R-:W-:Y:S01]  /*5d50*/  FFMA R39, R35, R20, R7 ;  /* 0x0000001423277223 */ /* 0x000fe20000000007 */
[----:B------:R-:W-:Y:S01]  /*5d60*/  LOP3.LUT R20, R55, 0xffffe000, RZ, 0xc0, !PT ;  /* 0xffffe00037147812 */ /* 0x000fe200078ec0ff */
[C---:B------:R-:W-:Y:S01]  /*5d70*/  FMUL R4, R32.reuse, R8 ;  /* 0x0000000820047220 */ /* 0x040fe20000400000 */
[----:B------:R-:W-:Y:S01]  /*5d80*/  F2FP.TF32.F32.PACK_B R36, R36 ;  /* 0x00000024ff24723e */ /* 0x000fe200024050ff */
[C---:B------:R-:W-:Y:S01]  /*5d90*/  FMUL R5, R32.reuse, R9 ;  /* 0x0000000920057220 */ /* 0x040fe20000400000 */
[----:B------:R-:W-:Y:S01]  /*5da0*/  F2FP.TF32.F32.PACK_B R37, R37 ;  /* 0x00000025ff25723e */ /* 0x000fe200024050ff */
[C---:B------:R-:W-:Y:S01]  /*5db0*/  FMUL R6, R32.reuse, R10 ;  /* 0x0000000a20067220 */ /* 0x040fe20000400000 */
[----:B------:R-:W-:Y:S01]  /*5dc0*/  FMUL R11, R32, R11 ;  /* 0x0000000b200b7220 */ /* 0x000fe20000400000 */
[----:B------:R-:W-:Y:S01]  /*5dd0*/  F2FP.TF32.F32.PACK_B R38, R38 ;  /* 0x00000026ff26723e */ /* 0x000fe200024050ff */
[C---:B------:R-:W-:Y:S01]  /*5de0*/  FFMA R4, R35.reuse, R41, R4 ;  /* 0x0000002923047223 */ /* 0x040fe20000000004 */
[----:B------:R-:W-:Y:S01]  /*5df0*/  F2FP.TF32.F32.PACK_B R39, R39 ;  /* 0x00000027ff27723e */ /* 0x000fe200024050ff */
[C---:B------:R-:W-:Y:S01]  /*5e00*/  FFMA R5, R35.reuse, R40, R5 ;  /* 0x0000002823057223 */ /* 0x040fe20000000005 */
[C---:B------:R-:W-:Y:S01]  /*5e10*/  FFMA R6, R35.reuse, R21, R6 ;  /* 0x0000001523067223 */ /* 0x040fe20000000006 */
[----:B------:R-:W-:Y:S01]  /*5e20*/  FFMA R7, R35, R20, R11 ;  /* 0x0000001423077223 */ /* 0x000fe2000000000b */
[----:B------:R-:W-:Y:S01]  /*5e30*/  LOP3.LUT R41, R48, 0xffffe000, RZ, 0xc0, !PT ;  /* 0xffffe00030297812 */ /* 0x000fe200078ec0ff */
[----:B------:R1:W-:Y:S01]  /*5e40*/  STS.128 [R80], R36 ;  /* 0x0000002450007388 */ /* 0x0003e20000000c00 */
[----:B------:R-:W-:Y:S01]  /*5e50*/  LOP3.LUT R40, R49, 0xffffe000, RZ, 0xc0, !PT ;  /* 0xffffe00031287812 */ /* 0x000fe200078ec0ff */
[C---:B------:R-:W-:Y:S01]  /*5e60*/  FMUL R8, R32.reuse, R12 ;  /* 0x0000000c20087220 */ /* 0x040fe20000400000 */
[----:B------:R-:W-:Y:S01]  /*5e70*/  FMUL R9, R32, R13 ;  /* 0x0000000d20097220 */ /* 0x000fe20000400000 */
[----:B------:R-:W-:Y:S01]  /*5e80*/  LOP3.LUT R21, R50, 0xffffe000, RZ, 0xc0, !PT ;  /* 0xffffe00032157812 */ /* 0x000fe200078ec0ff */
[C---:B------:R-:W-:Y:S01]  /*5e90*/  FMUL R10, R32.reuse, R14 ;  /* 0x0000000e200a7220 */ /* 0x040fe20000400000 */
[----:B------:R-:W-:Y:S01]  /*5ea0*/  LOP3.LUT R20, R51, 0xffffe000, RZ, 0xc0, !PT ;  /* 0xffffe00033147812 */ /* 0x000fe200078ec0ff */
[----:B------:R-:W-:Y:S01]  /*5eb0*/  FMUL R15, R32, R15 ;  /* 0x0000000f200f7220 */ /* 0x000fe20000400000 */
[----:B------:R-:W-:Y:S01]  /*5ec0*/  F2FP.TF32.F32.PACK_B R4, R4 ;  /* 0x00000004ff04723e */ /* 0x000fe200024050ff */
[C---:B------:R-:W-:Y:S01]  /*5ed0*/  FFMA R8, R35.reuse, R41, R8 ;  /* 0x0000002923087223 */ /* 0x040fe20000000008 */
[----:B------:R-:W-:Y:S01]  /*5ee0*/  F2FP.TF32.F32.PACK_B R5, R5 ;  /* 0x00000005ff05723e */ /* 0x000fe200024050ff */
[C---:B------:R-:W-:Y:S01]  /*5ef0*/  FFMA R9, R35.reuse, R40, R9 ;  /* 0x0000002823097223 */ /* 0x040fe20000000009 */
[----:B------:R-:W-:Y:S01]  /*5f00*/  F2FP.TF32.F32.PACK_B R6, R6 ;  /* 0x00000006ff06723e */ /* 0x000fe200024050ff */
[C---:B------:R-:W-:Y:S01]  /*5f10*/  FFMA R10, R35.reuse, R21, R10 ;  /* 0x00000015230a7223 */ /* 0x040fe2000000000a */
[----:B------:R-:W-:Y:S01]  /*5f20*/  F2FP.TF32.F32.PACK_B R7, R7 ;  /* 0x00000007ff07723e */ /* 0x000fe200024050ff */
[----:B------:R-:W-:Y:S01]  /*5f30*/  FFMA R11, R35, R20, R15 ;  /* 0x00000014230b7223 */ /* 0x000fe2000000000f */
[----:B------:R-:W-:Y:S01]  /*5f40*/  LOP3.LUT R41, R44, 0xffffe000, RZ, 0xc0, !PT ;  /* 0xffffe0002c297812 */ /* 0x000fe200078ec0ff */
[C---:B------:R-:W-:Y:S01]  /*5f50*/  FMUL R12, R32.reuse, R16 ;  /* 0x00000010200c7220 */ /* 0x040fe20000400000 */
[----:B------:R-:W-:Y:S01]  /*5f60*/  LOP3.LUT R40, R45, 0xffffe000, RZ, 0xc0, !PT ;  /* 0xffffe0002d287812 */ /* 0x000fe200078ec0ff */
[----:B------:R1:W-:Y:S01]  /*5f70*/  STS.128 [R79+0x10], R4 ;  /* 0x000010044f007388 */ /* 0x0003e20000000c00 */
        /* <DEDUP_REMOVED lines=13> */
[----:B------:R-:W-:Y:S02]  /*6050*/  F2FP.TF32.F32.PACK_B R12, R12 ;  /* 0x0000000cff0c723e */ /* 0x000fe400024050ff */
[----:B------:R-:W-:Y:S01]  /*6060*/  F2FP.TF32.F32.PACK_B R13, R13 ;  /* 0x0000000dff0d723e */ /* 0x000fe200024050ff */
[----:B------:R1:W-:Y:S01]  /*6070*/  STS.128 [R78+0x20], R8 ;  /* 0x000020084e007388 */ /* 0x0003e20000000c00 */
[----:B------:R-:W-:Y:S02]  /*6080*/  F2FP.TF32.F32.PACK_B R14, R14 ;  /* 0x0000000eff0e723e */ /* 0x000fe400024050ff */
[----:B------:R-:W-:Y:S05]  /*6090*/  F2FP.TF32.F32.PACK_B R15, R15 ;  /* 0x0000000fff0f723e */ /* 0x000fea00024050ff */
[----:B------:R1:W-:Y:S01]  /*60a0*/  STS.128 [R86+0x30], R12 ;  /* 0x0000300c56007388 */ /* 0x0003e20000000c00 */
[----:B------:R-:W-:Y:S01]  /*60b0*/  @!PT LDS RZ, [RZ] ;  /* 0x00000000fffff984 */ /* 0x000fe20000000800 */
[----:B------:R-:W-:Y:S01]  /*60c0*/  @!PT LDS RZ, [RZ] ;  /* 0x00000000fffff984 */ /* 0x000fe20000000800 */
[----:B------:R-:W-:Y:S01]  /*60d0*/  @!PT LDS RZ, [RZ] ;  /* 0x00000000fffff984 */ /* 0x000fe20000000800 */
[----:B------:R-:W-:Y:S01]  /*60e0*/  @!PT LDS RZ, [RZ] ;  /* 0x00000000fffff984 */ /* 0x000fe20000000800 */
[----:B------:R2:W-:Y:S07]  /*60f0*/  MEMBAR.ALL.CTA ;  /* 0x0000000000007992 */ /* 0x0005ee0000008000 */
[----:B--2---:R-:W2:Y:S02]  /*6100*/  FENCE.VIEW.ASYNC.S ;  /* 0x00000000000073c6 */ /* 0x004ea40000000000 */
[----:B--2---:R-:W-:Y:S06]  /*6110*/  BAR.SYNC.DEFER_BLOCKING 0x1, 0x80 ;  /* 0x0042000000007b1d */ /* 0x004fec0000010000 */
[----:B------:R-:W-:Y:S05]  /*6120*/  @P0 BRA `(.L_x_100) ;  /* 0x0000000000280947 */ /* 0x000fea0003800000 */
[----:B------:R-:W-:Y:S02]  /*6130*/  UIADD3 UR4, UPT, UPT, UR48, 0x200, URZ ;  /* 0x0000020030047890 */ /* 0x000fe4000fffe0ff */
[----:B------:R-:W-:Y:S01]  /*6140*/  UIADD3 UR6, UP0, UPT, UR52, 0x680, URZ ;  /* 0x0000068034067890 */ /* 0x000fe2000ff1e0ff */
[----:B------:R-:W-:Y:S03]  /*6150*/  UMOV UR43, UR36 ;  /* 0x00000024002b7c82 */ /* 0x000fe60008000000 */
[----:B------:R-:W-:Y:S01]  /*6160*/  MOV R73, UR4 ;  /* 0x0000000400497c02 */ /* 0x000fe20008000f00 */
[----:B------:R-:W-:Y:S03]  /*6170*/  UIADD3.X UR7, UPT, UPT, URZ, UR53, URZ, UP0, !UPT ;  /* 0x00000035ff077290 */ /* 0x000fe600087fe4ff */
[----:B------:R-:W-:Y:S11]  /*6180*/  R2UR UR40, R73 ;  /* 0x00000000492872ca */ /* 0x000ff600000e0000 */
[----:B------:R-:W-:Y:S02]  /*6190*/  @!UPT UIADD3 URZ, UPT, UPT, URZ, URZ, URZ ;  /* 0x000000fffffff290 */ /* 0x000fe4000fffe0ff */
[----:B------:R2:W-:Y:S01]  /*61a0*/  UTMASTG.3D [UR40], [UR6] ;  /* 0x00000028060073b5 */ /* 0x0005e20008010000 */
[----:B------:R0:W-:Y:S01]  /*61b0*/  UTMACMDFLUSH ;  /* 0x00000000000079b7 */ /* 0x0001e20000000000 */
[----:B--2---:R-:W-:Y:S04]  /*61c0*/  DEPBAR.LE SB0, 0x1 ;  /* 0x000080400000791a */ /* 0x004fe80000000000 */
.L_x_100:
[----:B------:R-:W-:Y:S05]  /*61d0*/  BSYNC.RECONVERGENT B0 ;  /* 0x0000000000007941 */ /* 0x000fea0003800200 */
.L_x_99:
[----:B------:R-:W-:Y:S01]  /*61e0*/  BAR.SYNC.DEFER_BLOCKING 0x1, 0x80 ;  /* 0x0042000000007b1d */ /* 0x000fe20000010000 */
[----:B------:R-:W-:Y:S01]  /*61f0*/  ISETP.NE.AND P1, PT, R87, RZ, PT ;  /* 0x000000ff5700720c */ /* 0x000fe20003f25270 */
[----:B------:R-:W-:Y:S01]  /*6200*/  UISETP.NE.AND UP0, UPT, UR49, URZ, UPT ;  /* 0x000000ff3100728c */ /* 0x000fe2000bf05270 */
[----:B------:R-:W-:Y:S11]  /*6210*/  LEA R3, R43, UR48, 0x3 ;  /* 0x000000302b037c11 */ /* 0x000ff6000f8e18ff */
[----:B------:R-:W-:Y:S01]  /*6220*/  @P1 SHF.L.U32 R2, R77, 0x1f, RZ ;  /* 0x0000001f4d021819 */ /* 0x000fe200000006ff */
[----:B------:R-:W-:Y:S06]  /*6230*/  BRA.U !UP0, `(.L_x_101) ;  /* 0x0000000108247547 */ /* 0x000fec000b800000 */
[----:B-1----:R-:W-:Y:S01]  /*6240*/  IMAD.U32 R5, RZ, RZ, UR51 ;  /* 0x00000033ff057e24 */ /* 0x002fe2000f8e00ff */
[----:B------:R-:W-:Y:S01]  /*6250*/  MOV R0, UR37 ;  /* 0x0000002500007c02 */ /* 0x000fe20008000f00 */
[----:B------:R-:W-:Y:S03]  /*6260*/  UIADD3 UR51, UPT, UPT, UR51, 0x1, URZ ;  /* 0x0000000133337890 */ /* 0x000fe6000fffe0ff */
[----:B------:R-:W-:Y:S01]  /*6270*/  @P1 LEA R5, R5, UR48, 0x3 ;  /* 0x0000003005051c11 */ /* 0x000fe2000f8e18ff */
[----:B------:R-:W-:Y:S04]  /*6280*/  UISETP.NE.AND UP0, UPT, UR51, 0x4, UPT ;  /* 0x000000043300788c */ /* 0x000fe8000bf05270 */
[----:B------:R-:W-:Y:S01]  /*6290*/  @P1 VIADD R5, R5, 0x70 ;  /* 0x0000007005051836 */ /* 0x000fe20000000000 */
[----:B------:R-:W-:Y:S04]  /*62a0*/  USEL UR51, UR51, URZ, UP0 ;  /* 0x000000ff33337287 */ /* 0x000fe80008000000 */
[----:B------:R-:W-:Y:S04]  /*62b0*/  @P1 PRMT R0, R0, 0x654, R5 ;  /* 0x0000065400001816 */ /* 0x000fe80000000005 */
[----:B------:R2:W-:Y:S04]  /*62c0*/  @P1 SYNCS.ARRIVE.TRANS64.RED.A1T0 RZ, [R0+URZ], RZ ;  /* 0x000000ff00ff19a7 */ /* 0x0005e800081004ff */
.L_x_101:
[----:B------:R-:W4:Y:S01]  /*62d0*/  @P1 SYNCS.PHASECHK.TRANS64.TRYWAIT P0, [R3+URZ+0x50], R2 ;  /* 0x00005002030015a7 */ /* 0x000f2200080011ff */
[----:B------:R-:W-:Y:S01]  /*62e0*/  BSSY B1, `(.L_x_102) ;  /* 0x0000016000017945 */ /* 0x000fe20003800000 */
[----:B----4-:R-:W-:Y:S03]  /*62f0*/  @P1 SEL R89, RZ, 0x1, !P0 ;  /* 0x00000001ff591807 */ /* 0x010fe60004000000 */
[----:B------:R-:W-:Y:S05]  /*6300*/  @!P1 BRA `(.L_x_103) ;  /* 0x00000000004c9947 */ /* 0x000fea0003800000 */
[----:B------:R-:W-:Y:S01]  /*6310*/  ISETP.NE.AND P0, PT, R89, RZ, PT ;  /* 0x000000ff5900720c */ /* 0x000fe20003f05270 */
[----:B------:R-:W-:Y:S01]  /*6320*/  BSSY B0, `(.L_x_104) ;  /* 0x000000b000007945 */ /* 0x000fe20003800000 */
[----:B------:R-:W-:Y:S11]  /*6330*/  ISETP.NE.AND P1, PT, R90, RZ, PT ;  /* 0x000000ff5a00720c */ /* 0x000ff60003f25270 */
[----:B------:R-:W-:Y:S02]  /*6340*/  @!UPT UIADD3 URZ, UPT, UPT, URZ, URZ, URZ ;  /* 0x000000fffffff290 */ /* 0x000fe4000fffe0ff */
[C---:B-1----:R-:W-:Y:S01]  /*6350*/  @P1 IMAD R6, R43.reuse, 0x2000, R80 ;  /* 0x000020002b061824 */ /* 0x042fe200078e0250 */
[C---:B------:R-:W-:Y:S01]  /*6360*/  @P1 LEA R4, R43.reuse, R78, 0xd ;  /* 0x0000004e2b041211 */ /* 0x040fe200078e68ff */
[C---:B------:R-:W-:Y:S02]  /*6370*/  @P1 IMAD R5, R43.reuse, 0x2000, R79 ;  /* 0x000020002b051824 */ /* 0x040fe400078e024f */
[----:B------:R-:W-:Y:S01]  /*6380*/  @P1 IMAD R2, R43, 0x2000, R86 ;  /* 0x000020002b021824 */ /* 0x000fe200078e0256 */
[----:B------:R-:W-:Y:S06]  /*6390*/  @P0 BRA `(.L_x_105) ;  /* 0x00000000000c0947 */ /* 0x000fec0003800000 */
[----:B--2---:R-:W-:Y:S04]  /*63a0*/  SHF.L.U32 R0, R77, 0x1f, RZ ;  /* 0x0000001f4d007819 */ /* 0x004fe800000006ff */
[----:B------:R-:W1:Y:S02]  /*63b0*/  SYNCS.PHASECHK.TRANS64.TRYWAIT P0, [R3+URZ+0x50], R0 ;  /* 0x00005000030075a7 */ /* 0x000e6400080011ff */
[----:B-1----:R-:W-:Y:S05]  /*63c0*/  @!P0 BRA `(.L_x_106) ;  /* 0x00000028003c8947 */ /* 0x002fea0003800000 */
.L_x_105:
[----:B------:R-:W-:Y:S05]  /*63d0*/  BSYNC B0 ;  /* 0x0000000000007941 */ /* 0x000fea0003800000 */
.L_x_104:
[----:B------:R-:W-:Y:S02]  /*63e0*/  ISETP.NE.AND P0, PT, R90, RZ, PT ;  /* 0x000000ff5a00720c */ /* 0x000fe40003f05270 */
[----:B------:R-:W-:Y:S11]  /*63f0*/  IADD3 R43, PT, PT, R43, 0x1, RZ ;  /* 0x000000012b2b7810 */ /* 0x000ff60007ffe0ff */
[----:B------:R4:W1:Y:S04]  /*6400*/  @P0 LDS.128 R56, [R6] ;  /* 0x0000000006380984 */ /* 0x0008680000000c00 */
[----:B------:R4:W1:Y:S04]  /*6410*/  @P0 LDS.128 R52, [R5+0x10] ;  /* 0x0000100005340984 */ /* 0x0008680000000c00 */
[----:B------:R4:W1:Y:S04]  /*6420*/  @P0 LDS.128 R48, [R4+0x20] ;  /* 0x0000200004300984 */ /* 0x0008680000000c00 */
[----:B------:R4:W1:Y:S02]  /*6430*/  @P0 LDS.128 R44, [R2+0x30] ;  /* 0x00003000022c0984 */ /* 0x0008640000000c00 */
.L_x_103:
[----:B------:R-:W-:Y:S05]  /*6440*/  BSYNC B1 ;  /* 0x0000000000017941 */ /* 0x000fea0003800000 */
.L_x_102:
[----:B-1----:R-:W-:Y:S05]  /*6450*/  VIADD R3, R34, 0x10 ;  /* 0x0000001022037836 */ /* 0x002fea0000000000 */
[----:B------:R-:W-:Y:S04]  /*6460*/  SHF.R.U32.HI R3, RZ, 0x15, R3 ;  /* 0x00000015ff037819 */ /* 0x000fe80000011603 */
[----:B------:R-:W-:Y:S11]  /*6470*/  LOP3.LUT P0, RZ, R3, 0x3, R72, 0x48, !PT ;  /* 0x0000000303ff7812 */ /* 0x000ff60007804848 */
[----:B------:R-:W-:Y:S02]  /*6480*/  @!UPT UIADD3 URZ, UPT, UPT, URZ, URZ, URZ ;  /* 0x000000fffffff290 */ /* 0x000fe4000fffe0ff */
[----:B------:R-:W-:Y:S05]  /*6490*/  @!P0 BRA `(.L_x_107) ;  /* 0x0000000000408947 */ /* 0x000fea0003800000 */
[----:B------:R-:W1:Y:S01]  /*64a0*/  LDCU.64 UR8, c[0x4][0x70] ;  /* 0x01000e00ff0877ac */ /* 0x000e620008000a00 */
[----:B------:R-:W-:Y:S01]  /*64b0*/  MOV R3, 0x0 ;  /* 0x0000000000037802 */ /* 0x000fe20000000f00 */
[----:B------:R-:W-:Y:S02]  /*64c0*/  HFMA2 R12, -RZ, RZ, 0, 5.9604644775390625e-08 ;  /* 0x00000001ff0c7431 */ /* 0x000fe400000001ff */
[----:B------:R-:W-:Y:S02]  /*64d0*/  IMAD.MOV.U32 R8, RZ, RZ, 0x192 ;  /* 0x00000192ff087424 */ /* 0x000fe400078e00ff */
[----:B------:R-:W-:Y:S01]  /*64e0*/  IMAD.MOV.U32 R13, RZ, RZ, RZ ;  /* 0x000000ffff0d7224 */ /* 0x000fe200078e00ff */
[----:B------:R-:W5:Y:S01]  /*64f0*/  LDCU.64 UR6, c[0x4][0x78] ;  /* 0x01000f00ff0677ac */ /* 0x000f620008000a00 */
[----:B----4-:R-:W4:Y:S01]  /*6500*/  LDC.64 R2, c[0x4][R3] ;  /* 0x0100000003027b82 */ /* 0x010f220000000a00 */
[----:B------:R-:W2:Y:S01]  /*6510*/  LDCU.64 UR4, c[0x4][0x10] ;  /* 0x01000200ff0477ac */ /* 0x000ea20008000a00 */
[----:B-1----:R-:W-:Y:S01]  /*6520*/  MOV R5, UR9 ;  /* 0x0000000900057c02 */ /* 0x002fe20008000f00 */
[----:B------:R-:W-:Y:S01]  /*6530*/  IMAD.U32 R4, RZ, RZ, UR8 ;  /* 0x00000008ff047e24 */ /* 0x000fe2000f8e00ff */
[----:B-----5:R-:W-:Y:S01]  /*6540*/  MOV R7, UR7 ;  /* 0x0000000700077c02 */ /* 0x020fe20008000f00 */
[----:B------:R-:W-:Y:S01]  /*6550*/  IMAD.U32 R6, RZ, RZ, UR6 ;  /* 0x00000006ff067e24 */ /* 0x000fe2000f8e00ff */
[----:B--2---:R-:W-:Y:S01]  /*6560*/  MOV R11, UR5 ;  /* 0x00000005000b7c02 */ /* 0x004fe20008000f00 */
[----:B------:R-:W-:Y:S02]  /*6570*/  IMAD.U32 R10, RZ, RZ, UR4 ;  /* 0x00000004ff0a7e24 */ /* 0x000fe4000f8e00ff */
[----:B------:R-:W-:Y:S07]  /*6580*/  LEPC R20, `(.L_x_107) ;  /* 0x000000001014794e */ /* 0x000fee0000000000 */
[----:B---34-:R-:W-:Y:S05]  /*6590*/  CALL.ABS.NOINC R2 ;  /* 0x0000000002007343 */ /* 0x018fea0003c00000 */
.L_x_107:
[----:B------:R-:W-:Y:S01]  /*65a0*/  LOP3.LUT R20, R56, 0xffffe000, RZ, 0xc0, !PT ;  /* 0xffffe00038147812 */ /* 0x000fe200078ec0ff */
[----:B------:R-:W-:Y:S05]  /*65b0*/  WARPSYNC.ALL ;  /* 0x0000000000007948 */ /* 0x000fea0003800000 */
[----:B------:R-:W-:Y:S01]  /*65c0*/  R2UR UR4, R34 ;  /* 0x00000000220472ca */ /* 0x000fe200000e0000 */
[----:B------:R-:W-:Y:S01]  /*65d0*/  IMAD.U32 R92, RZ, RZ, UR51 ;  /* 0x00000033ff5c7e24 */ /* 0x000fe2000f8e00ff */
[----:B------:R-:W-:Y:S01]  /*65e0*/  LOP3.LUT R21, R57, 0xffffe000, RZ, 0xc0, !PT ;  /* 0xffffe00039157812 */ /* 0x000fe200078ec0ff */
[----:B------:R-:W-:Y:S01]  /*65f0*/  IMAD.U32 R91, RZ, RZ, UR37 ;  /* 0x00000025ff5b7e24 */ /* 0x000fe2000f8e00ff */
[----:B------:R-:W-:Y:S01]  /*6600*/  LOP3.LUT R40, R59, 0xffffe000, RZ, 0xc0, !PT ;  /* 0xffffe0003b287812 */ /* 0x000fe200078ec0ff */
[----:B------:R-:W-:Y:S01]  /*6610*/  BSSY.RECONVERGENT B0, `(.L_x_108) ;  /* 0x000005b000007945 */ /* 0x000fe20003800200 */
[----:B------:R-:W-:Y:S02]  /*6620*/  LOP3.LUT R41, R52, 0xffffe000, RZ, 0xc0, !PT ;  /* 0xffffe00034297812 */ /* 0x000fe400078ec0ff */
[----:B------:R-:W-:Y:S02]  /*6630*/  LOP3.LUT R42, R53, 0xffffe000, RZ, 0xc0, !PT ;  /* 0xffffe000352a7812 */ /* 0x000fe400078ec0ff */
[----:B------:R-:W-:Y:S02]  /*6640*/  ISETP.NE.AND P6, PT, R87, RZ, PT ;  /* 0x000000ff5700720c */ /* 0x000fe40003fc5270 */
[----:B------:R-:W-:Y:S01]  /*6650*/  ISETP.NE.AND P0, PT, R82, RZ, PT ;  /* 0x000000ff5200720c */ /* 0x000fe20003f05270 */
[----:B----4-:R-:W2:Y:S10]  /*6660*/  LDTM.x16 R4, tmem[UR4+0x10] ;  /* 0x00001004000479ee */ /* 0x010eb40008240000 */
[----:B------:R-:W-:Y:S02]  /*6670*/  @P6 LEA R92, R92, UR48, 0x3 ;  /* 0x000000305c5c6c11 */ /* 0x000fe4000f8e18ff */
[----:B------:R-:W-:Y:S03]  /*6680*/  @P6 SHF.L.U32 R93, R77, 0x1f, RZ ;  /* 0x0000001f4d5d6819 */ /* 0x000fe600000006ff */
[----:B------:R-:W-:Y:S05]  /*6690*/  @P6 VIADD R92, R92, 0x70 ;  /* 0x000000705c5c6836 */ /* 0x000fea0000000000 */
[----:B------:R-:W-:Y:S02]  /*66a0*/  @P6 PRMT R91, R91, 0x654, R92 ;  /* 0x000006545b5b6816 */ /* 0x000fe4000000005c */
[----:B------:R-:W-:Y:S01]  /*66b0*/  LEA R92, R43, UR48, 0x3 ;  /* 0x000000302b5c7c11 */ /* 0x000fe2000f8e18ff */
[C---:B--2---:R-:W-:Y:S01]  /*66c0*/  FMUL R0, R32.reuse, R4 ;  /* 0x0000000420007220 */ /* 0x044fe20000400000 */
[C---:B------:R-:W-:Y:S01]  /*66d0*/  FMUL R2, R32.reuse, R5 ;  /* 0x0000000520027220 */ /* 0x040fe20000400000 */
[C---:B------:R-:W-:Y:S01]  /*66e0*/  FMUL R3, R32.reuse, R6 ;  /* 0x0000000620037220 */ /* 0x040fe20000400000 */
[----:B------:R-:W-:Y:S01]  /*66f0*/  FMUL R7, R32, R7 ;  /* 0x0000000720077220 */ /* 0x000fe20000400000 */
[C---:B------:R-:W-:Y:S01]  /*6700*/  FFMA R36, R35.reuse, R20, R0 ;  /* 0x0000001423247223 */ /* 0x040fe20000000000 */
[----:B------:R-:W-:Y:S01]  /*6710*/  LOP3.LUT R20, R58, 0xffffe000, RZ, 0xc0, !PT ;  /* 0xffffe0003a147812 */ /* 0x000fe200078ec0ff */
[C---:B------:R-:W-:Y:S01]  /*6720*/  FFMA R37, R35.reuse, R21, R2 ;  /* 0x0000001523257223 */ /* 0x040fe20000000002 */
[----:B------:R-:W-:Y:S01]  /*6730*/  LOP3.LUT R21, R48, 0xffffe000, RZ, 0xc0, !PT ;  /* 0xffffe00030157812 */ /* 0x000fe200078ec0ff */
[----:B------:R-:W-:Y:S01]  /*6740*/  FMUL R4, R32, R8 ;  /* 0x0000000820047220 */ /* 0x000fe20000400000 */
[----:B------:R-:W-:Y:S01]  /*6750*/  F2FP.TF32.F32.PACK_B R36, R36 ;  /* 0x00000024ff24723e */ /* 0x000fe200024050ff */
[C---:B------:R-:W-:Y:S01]  /*6760*/  FFMA R38, R35.reuse, R20, R3 ;  /* 0x0000001423267223 */ /* 0x040fe20000000003 */
[----:B------:R-:W-:Y:S01]  /*6770*/  LOP3.LUT R20, R54, 0xffffe000, RZ, 0xc0, !PT ;  /* 0xffffe00036147812 */ /* 0x000fe200078ec0ff */
[----:B------:R-:W-:Y:S01]  /*6780*/  FFMA R39, R35, R40, R7 ;  /* 0x0000002823277223 */ /* 0x000fe20000000007 */
[----:B------:R-:W-:Y:S01]  /*6790*/  LOP3.LUT R40, R55, 0xffffe000, RZ, 0xc0, !PT ;  /* 0xffffe00037287812 */ /* 0x000fe200078ec0ff */
[C---:B------:R-:W-:Y:S01]  /*67a0*/  FMUL R5, R32.reuse, R9 ;  /* 0x0000000920057220 */ /* 0x040fe20000400000 */
[C---:B------:R-:W-:Y:S01]  /*67b0*/  FMUL R6, R32.reuse, R10 ;  /* 0x0000000a20067220 */ /* 0x040fe20000400000 */
[C---:B------:R-:W-:Y:S01]  /*67c0*/  FMUL R11, R32.reuse, R11 ;  /* 0x0000000b200b7220 */ /* 0x040fe20000400000 */
[----:B------:R-:W-:Y:S01]  /*67d0*/  F2FP.TF32.F32.PACK_B R37, R37 ;  /* 0x00000025ff25723e */ /* 0x000fe200024050ff */
[C---:B------:R-:W-:Y:S01]  /*67e0*/  FFMA R4, R35.reuse, R41, R4 ;  /* 0x0000002923047223 */ /* 0x040fe20000000004 */
[----:B------:R-:W-:Y:S01]  /*67f0*/  F2FP.TF32.F32.PACK_B R38, R38 ;  /* 0x00000026ff26723e */ /* 0x000fe200024050ff */
[C---:B------:R-:W-:Y:S01]  /*6800*/  FFMA R5, R35.reuse, R42, R5 ;  /* 0x0000002a23057223 */ /* 0x040fe20000000005 */
[----:B------:R-:W-:Y:S01]  /*6810*/  F2FP.TF32.F32.PACK_B R39, R39 ;  /* 0x00000027ff27723e */ /* 0x000fe200024050ff */
[C---:B------:R-:W-:Y:S01]  /*6820*/  FFMA R6, R35.reuse, R20, R6 ;  /* 0x0000001423067223 */ /* 0x040fe20000000006 */
[----:B------:R-:W-:Y:S01]  /*6830*/  FFMA R7, R35, R40, R11 ;  /* 0x0000002823077223 */ /* 0x000fe2000000000b */
        /* <DEDUP_REMOVED lines=47> */
[----:B------:R-:W-:Y:S02]  /*6b30*/  UIADD3 UR8, UP0, UPT, UR52, 0x680, URZ ;  /* 0x0000068034087890 */ /* 0x000fe4000ff1e0ff */
[----:B------:R-:W-:Y:S02]  /*6b40*/  UIADD3 UR5, UPT, UPT, UR41, 0x10, URZ ;  /* 0x0000001029057890 */ /* 0x000fe4000fffe0ff */
[----:B------:R-:W-:Y:S02]  /*6b50*/  UIADD3 UR4, UPT, UPT, UR48, 0x2200, URZ ;  /* 0x0000220030047890 */ /* 0x000fe4000fffe0ff */
[----:B------:R-:W-:Y:S01]  /*6b60*/  UIADD3.X UR9, UPT, UPT, URZ, UR53, URZ, UP0, !UPT ;  /* 0x00000035ff097290 */ /* 0x000fe200087fe4ff */
[----:B------:R-:W-:Y:S01]  /*6b70*/  UMOV UR6, UR42 ;  /* 0x0000002a00067c82 */ /* 0x000fe20008000000 */
[----:B------:R-:W-:Y:S07]  /*6b80*/  UMOV UR7, UR36 ;  /* 0x0000002400077c82 */ /* 0x000fee0008000000 */
[----:B------:R2:W-:Y:S01]  /*6b90*/  UTMASTG.3D [UR4], [UR8] ;  /* 0x00000004080073b5 */ /* 0x0005e20008010000 */
[----:B------:R0:W-:Y:S01]  /*6ba0*/  UTMACMDFLUSH ;  /* 0x00000000000079b7 */ /* 0x0001e20000000000 */
[----:B--2---:R-:W-:Y:S04]  /*6bb0*/  DEPBAR.LE SB0, 0x1 ;  /* 0x000080400000791a */ /* 0x004fe80000000000 */
.L_x_109:
[----:B------:R-:W-:Y:S05]  /*6bc0*/  BSYNC.RECONVERGENT B0 ;  /* 0x0000000000007941 */ /* 0x000fea0003800200 */
.L_x_108:
[----:B------:R-:W-:Y:S01]  /*6bd0*/  BAR.SYNC.DEFER_BLOCKING 0x1, 0x80 ;  /* 0x0042000000007b1d */ /* 0x000fe20000010000 */
[----:B------:R-:W-:Y:S04]  /*6be0*/  UIADD3 UR40, UPT, UPT, UR51, 0x1, URZ ;  /* 0x0000000133287890 */ /* 0x000fe8000fffe0ff */
[----:B------:R-:W-:Y:S04]  /*6bf0*/  UISETP.NE.AND UP0, UPT, UR40, 0x4, UPT ;  /* 0x000000042800788c */ /* 0x000fe8000bf05270 */
[----:B------:R-:W-:Y:S01]  /*6c00*/  USEL UR40, UR40, URZ, UP0 ;  /* 0x000000ff28287287 */ /* 0x000fe20008000000 */
[----:B------:R2:W-:Y:S01]  /*6c10*/  @P6 SYNCS.ARRIVE.TRANS64.RED.A1T0 RZ, [R91+URZ], RZ ;  /* 0x000000ff5bff69a7 */ /* 0x0005e200081004ff */
[----:B------:R-:W-:Y:S01]  /*6c20*/  BSSY B1, `(.L_x_110) ;  /* 0x0000017000017945 */ /* 0x000fe20003800000 */
[----:B------:R-:W4:Y:S02]  /*6c30*/  @P6 SYNCS.PHASECHK.TRANS64.TRYWAIT P0, [R92+URZ+0x50], R93 ;  /* 0x0000505d5c0065a7 */ /* 0x000f2400080011ff */
[----:B----4-:R-:W-:Y:S01]  /*6c40*/  @P6 SEL R89, RZ, 0x1, !P0 ;  /* 0x00000001ff596807 */ /* 0x010fe20004000000 */
[----:B--2---:R-:W-:Y:S06]  /*6c50*/  @!P6 BRA `(.L_x_111) ;  /* 0x00000000004ce947 */ /* 0x004fec0003800000 */
        /* <DEDUP_REMOVED lines=9> */
[----:B------:R-:W-:Y:S04]  /*6cf0*/  SHF.L.U32 R5, R77, 0x1f, RZ ;  /* 0x0000001f4d057819 */ /* 0x000fe800000006ff */
[----:B------:R-:W1:Y:S02]  /*6d00*/  SYNCS.PHASECHK.TRANS64.TRYWAIT P0, [R92+URZ+0x50], R5 ;  /* 0x000050055c0075a7 */ /* 0x000e6400080011ff */
[----:B-1----:R-:W-:Y:S05]  /*6d10*/  @!P0 BRA `(.L_x_114) ;  /* 0x0000001c00fc8947 */ /* 0x002fea0003800000 */
.L_x_113:
[----:B------:R-:W-:Y:S05]  /*6d20*/  BSYNC B0 ;  /* 0x0000000000007941 */ /* 0x000fea0003800000 */
.L_x_112:
[----:B------:R-:W-:Y:S02]  /*6d30*/  ISETP.NE.AND P0, PT, R90, RZ, PT ;  /* 0x000000ff5a00720c */ /* 0x000fe40003f05270 */
[----:B------:R-:W-:Y:S11]  /*6d40*/  IADD3 R43, PT, PT, R43, 0x1, RZ ;  /* 0x000000012b2b7810 */ /* 0x000ff60007ffe0ff */
[----:B------:R2:W4:Y:S04]  /*6d50*/  @P0 LDS.128 R56, [R4] ;  /* 0x0000000004380984 */ /* 0x0005280000000c00 */
[----:B------:R2:W1:Y:S04]  /*6d60*/  @P0 LDS.128 R52, [R3+0x10] ;  /* 0x0000100003340984 */ /* 0x0004680000000c00 */
[----:B------:R2:W1:Y:S04]  /*6d70*/  @P0 LDS.128 R48, [R2+0x20] ;  /* 0x0000200002300984 */ /* 0x0004680000000c00 */
[----:B------:R2:W1:Y:S02]  /*6d80*/  @P0 LDS.128 R44, [R0+0x30] ;  /* 0x00003000002c0984 */ /* 0x0004640000000c00 */
.L_x_111:
[----:B------:R-:W-:Y:S05]  /*6d90*/  BSYNC B1 ;  /* 0x0000000000017941 */ /* 0x000fea0003800000 */
.L_x_110:
[----:B--2---:R-:W-:Y:S05]  /*6da0*/  VIADD R3, R34, 0x20 ;  /* 0x0000002022037836 */ /* 0x004fea0000000000 */
[----:B------:R-:W-:Y:S04]  /*6db0*/  SHF.R.U32.HI R3, RZ, 0x15, R3 ;  /* 0x00000015ff037819 */ /* 0x000fe80000011603 */
[----:B------:R-:W-:Y:S11]  /*6dc0*/  LOP3.LUT P0, RZ, R3, 0x3, R72, 0x48, !PT ;  /* 0x0000000303ff7812 */ /* 0x000ff60007804848 */
[----:B------:R-:W-:Y:S02]  /*6dd0*/  @!UPT UIADD3 URZ, UPT, UPT, URZ, URZ, URZ ;  /* 0x000000fffffff290 */ /* 0x000fe4000fffe0ff */
[----:B------:R-:W-:Y:S05]  /*6de0*/  @!P0 BRA `(.L_x_115) ;  /* 0x0000000000408947 */ /* 0x000fea0003800000 */
[----:B------:R-:W2:Y:S01]  /*6df0*/  LDCU.64 UR8, c[0x4][0x70] ;  /* 0x01000e00ff0877ac */ /* 0x000ea20008000a00 */
[----:B------:R-:W-:Y:S01]  /*6e00*/  MOV R3, 0x0 ;  /* 0x0000000000037802 */ /* 0x000fe20000000f00 */
[----:B-1----:R-:W-:Y:S02]  /*6e10*/  HFMA2 R12, -RZ, RZ, 0, 5.9604644775390625e-08 ;  /* 0x00000001ff0c7431 */ /* 0x002fe400000001ff */
[----:B------:R-:W-:Y:S02]  /*6e20*/  IMAD.MOV.U32 R8, RZ, RZ, 0x192 ;  /* 0x00000192ff087424 */ /* 0x000fe400078e00ff */
[----:B------:R-:W-:Y:S01]  /*6e30*/  IMAD.MOV.U32 R13, RZ, RZ, RZ ;  /* 0x000000ffff0d7224 */ /* 0x000fe200078e00ff */
[----:B------:R-:W1:Y:S01]  /*6e40*/  LDCU.64 UR6, c[0x4][0x78] ;  /* 0x01000f00ff0677ac */ /* 0x000e620008000a00 */
[----:B------:R-:W3:Y:S01]  /*6e50*/  LDC.64 R2, c[0x4][R3] ;  /* 0x0100000003027b82 */ /* 0x000ee20000000a00 */
[----:B------:R-:W5:Y:S01]  /*6e60*/  LDCU.64 UR4, c[0x4][0x10] ;  /* 0x01000200ff0477ac */ /* 0x000f620008000a00 */
[----:B--2---:R-:W-:Y:S01]  /*6e70*/  MOV R5, UR9 ;  /* 0x0000000900057c02 */ /* 0x004fe20008000f00 */
[----:B------:R-:W-:Y:S01]  /*6e80*/  IMAD.U32 R4, RZ, RZ, UR8 ;  /* 0x00000008ff047e24 */ /* 0x000fe2000f8e00ff */
[----:B-1----:R-:W-:Y:S01]  /*6e90*/  MOV R7, UR7 ;  /* 0x0000000700077c02 */ /* 0x002fe20008000f00 */
[----:B------:R-:W-:Y:S01]  /*6ea0*/  IMAD.U32 R6, RZ, RZ, UR6 ;  /* 0x00000006ff067e24 */ /* 0x000fe2000f8e00ff */
[----:B-----5:R-:W-:Y:S01]  /*6eb0*/  MOV R11, UR5 ;  /* 0x00000005000b7c02 */ /* 0x020fe20008000f00 */
[----:B------:R-:W-:Y:S02]  /*6ec0*/  IMAD.U32 R10, RZ, RZ, UR4 ;  /* 0x00000004ff0a7e24 */ /* 0x000fe4000f8e00ff */
[----:B------:R-:W-:Y:S07]  /*6ed0*/  LEPC R20, `(.L_x_115) ;  /* 0x000000001014794e */ /* 0x000fee0000000000 */
[----:B---34-:R-:W-:Y:S05]  /*6ee0*/  CALL.ABS.NOINC R2 ;  /* 0x0000000002007343 */ /* 0x018fea0003c00000 */
.L_x_115:
[----:B----4-:R-:W-:Y:S01]  /*6ef0*/  LOP3.LUT R20, R56, 0xffffe000, RZ, 0xc0, !PT ;  /* 0xffffe00038147812 */ /* 0x010fe200078ec0ff */
[----:B------:R-:W-:Y:S05]  /*6f00*/  WARPSYNC.ALL ;  /* 0x0000000000007948 */ /* 0x000fea0003800000 */
[----:B------:R-:W-:Y:S01]  /*6f10*/  R2UR UR4, R34 ;  /* 0x00000000220472ca */ /* 0x000fe200000e0000 */
[----:B-1----:R-:W-:Y:S01]  /*6f20*/  IMAD.U32 R92, RZ, RZ, UR40 ;  /* 0x00000028ff5c7e24 */ /* 0x002fe2000f8e00ff */
        /* <DEDUP_REMOVED lines=8> */
[----:B------:R-:W1:Y:S10]  /*6fb0*/  LDTM.x16 R4, tmem[UR4+0x20] ;  /* 0x00002004000479ee */ /* 0x000e740008240000 */
[----:B------:R-:W-:Y:S02]  /*6fc0*/  @P6 LEA R92, R92, UR48, 0x3 ;  /* 0x000000305c5c6c11 */ /* 0x000fe4000f8e18ff */
[----:B------:R-:W-:Y:S03]  /*6fd0*/  @P6 SHF.L.U32 R93, R77, 0x1f, RZ ;  /* 0x0000001f4d5d6819 */ /* 0x000fe600000006ff */
[----:B------:R-:W-:Y:S05]  /*6fe0*/  @P6 VIADD R92, R92, 0x70 ;  /* 0x000000705c5c6836 */ /* 0x000fea0000000000 */
[----:B------:R-:W-:Y:S02]  /*6ff0*/  @P6 PRMT R91, R91, 0x654, R92 ;  /* 0x000006545b5b6816 */ /* 0x000fe4000000005c */
[----:B------:R-:W-:Y:S01]  /*7000*/  LEA R92, R43, UR48, 0x3 ;  /* 0x000000302b5c7c11 */ /* 0x000fe2000f8e18ff */
[C---:B-1----:R-:W-:Y:S01]  /*7010*/  FMUL R0, R32.reuse, R4 ;  /* 0x0000000420007220 */ /* 0x042fe20000400000 */
        /* <DEDUP_REMOVED lines=79> */
.L_x_117:
[----:B------:R-:W-:Y:S05]  /*7510*/  BSYNC.RECONVERGENT B0 ;  /* 0x0000000000007941 */ /* 0x000fea0003800200 */
.L_x_116:
        /* <DEDUP_REMOVED lines=13> */
[C---:B------:R-:W-:Y:S01]  /*75f0*/  @P1 IMAD R3, R43.reuse, 0x2000, R80 ;  /* 0x000020002b031824 */ /* 0x040fe200078e0250 */
[C---:B------:R-:W-:Y:S01]  /*7600*/  @P1 LEA R0, R43.reuse, R78, 0xd ;  /* 0x0000004e2b001211 */ /* 0x040fe200078e68ff */
[C---:B------:R-:W-:Y:S02]  /*7610*/  @P1 IMAD R2, R43.reuse, 0x2000, R79 ;  /* 0x000020002b021824 */ /* 0x040fe400078e024f */
[----:B------:R-:W-:Y:S01]  /*7620*/  @P1 IMAD R43, R43, 0x2000, R86 ;  /* 0x000020002b2b1824 */ /* 0x000fe200078e0256 */
[----:B------:R-:W-:Y:S06]  /*7630*/  @P0 BRA `(.L_x_121) ;  /* 0x00000000000c0947 */ /* 0x000fec0003800000 */
[----:B-1----:R-:W-:Y:S04]  /*7640*/  SHF.L.U32 R5, R77, 0x1f, RZ ;  /* 0x0000001f4d057819 */ /* 0x002fe800000006ff */
[----:B------:R-:W1:Y:S02]  /*7650*/  SYNCS.PHASECHK.TRANS64.TRYWAIT P0, [R92+URZ+0x50], R5 ;  /* 0x000050055c0075a7 */ /* 0x000e6400080011ff */
[----:B-1----:R-:W-:Y:S05]  /*7660*/  @!P0 BRA `(.L_x_122) ;  /* 0x0000001400bc8947 */ /* 0x002fea0003800000 */
.L_x_121:
[----:B------:R-:W-:Y:S05]  /*7670*/  BSYNC B0 ;  /* 0x0000000000007941 */ /* 0x000fea0003800000 */
.L_x_120:
[----:B------:R-:W-:Y:S11]  /*7680*/  ISETP.NE.AND P0, PT, R90, RZ, PT ;  /* 0x000000ff5a00720c */ /* 0x000ff60003f05270 */
[----:B------:R-:W-:Y:S02]  /*7690*/  @!UPT UIADD3 URZ, UPT, UPT, URZ, URZ, URZ ;  /* 0x000000fffffff290 */ /* 0x000fe4000fffe0ff */
[----:B------:R2:W4:Y:S04]  /*76a0*/  @P0 LDS.128 R56, [R3] ;  /* 0x0000000003380984 */ /* 0x0005280000000c00 */
[----:B------:R2:W1:Y:S04]  /*76b0*/  @P0 LDS.128 R52, [R2+0x10] ;  /* 0x0000100002340984 */ /* 0x0004680000000c00 */
[----:B------:R2:W1:Y:S04]  /*76c0*/  @P0 LDS.128 R48, [R0+0x20] ;  /* 0x0000200000300984 */ /* 0x0004680000000c00 */
[----:B------:R2:W1:Y:S02]  /*76d0*/  @P0 LDS.128 R44, [R43+0x30] ;  /* 0x000030002b2c0984 */ /* 0x0004640000000c00 */
.L_x_119:
[----:B------:R-:W-:Y:S05]  /*76e0*/  BSYNC B1 ;  /* 0x0000000000017941 */ /* 0x000fea0003800000 */
.L_x_118:
        /* <DEDUP_REMOVED lines=21> */
.L_x_123:
[----:B------:R-:W-:Y:S01]  /*7840*/  ISETP.NE.AND P0, PT, R82, RZ, PT ;  /* 0x000000ff5200720c */ /* 0x000fe20003f05270 */
[----:B------:R-:W-:Y:S05]  /*7850*/  WARPSYNC.ALL ;  /* 0x0000000000007948 */ /* 0x000fea0003800000 */
[----:B------:R-:W-:Y:S01]  /*7860*/  R2UR UR4, R34 ;  /* 0x00000000220472ca */ /* 0x000fe200000e0000 */
[----:B------:R-:W-:Y:S01]  /*7870*/  BSSY.RECONVERGENT B0, `(.L_x_124) ;  /* 0x000005c000007945 */ /* 0x000fe20003800200 */
[----:B------:R-:W-:Y:S02]  /*7880*/  R2UR UR5, R88 ;  /* 0x00000000580572ca */ /* 0x000fe400000e0000 */
[----:B----4-:R-:W-:Y:S02]  /*7890*/  LOP3.LUT R0, R56, 0xffffe000, RZ, 0xc0, !PT ;  /* 0xffffe00038007812 */ /* 0x010fe400078ec0ff */
[----:B------:R-:W-:Y:S02]  /*78a0*/  LOP3.LUT R2, R57, 0xffffe000, RZ, 0xc0, !PT ;  /* 0xffffe00039027812 */ /* 0x000fe400078ec0ff */
[----:B------:R-:W-:Y:S02]  /*78b0*/  LOP3.LUT R3, R58, 0xffffe000, RZ, 0xc0, !PT ;  /* 0xffffe0003a037812 */ /* 0x000fe400078ec0ff */
[----:B------:R-:W-:Y:S02]  /*78c0*/  LOP3.LUT R20, R59, 0xffffe000, RZ, 0xc0, !PT ;  /* 0xffffe0003b147812 */ /* 0x000fe400078ec0ff */
[----:B-1----:R-:W-:Y:S01]  /*78d0*/  LOP3.LUT R21, R52, 0xffffe000, RZ, 0xc0, !PT ;  /* 0xffffe00034157812 */ /* 0x002fe200078ec0ff */
[----:B------:R-:W1:Y:S01]  /*78e0*/  LDTM.x16 R4, tmem[UR4+0x30] ;  /* 0x00003004000479ee */ /* 0x000e620008240000 */
[----:B------:R-:W-:Y:S01]  /*78f0*/  LOP3.LUT R36, R53, 0xffffe000, RZ, 0xc0, !PT ;  /* 0xffffe00035247812 */ /* 0x000fe200078ec0ff */
[----:B------:R-:W-:Y:S01]  /*7900*/  UIADD3 UR5, UPT, UPT, UR5, 0xe0, URZ ;  /* 0x000000e005057890 */ /* 0x000fe2000fffe0ff */
[----:B------:R-:W-:Y:S01]  /*7910*/  LOP3.LUT R37, R54, 0xffffe000, RZ, 0xc0, !PT ;  /* 0xffffe00036257812 */ /* 0x000fe200078ec0ff */
[----:B------:R-:W-:Y:S01]  /*7920*/  NOP ;  /* 0x0000000000007918 */ /* 0x000fe20000000000 */
[----:B------:R-:W-:Y:S01]  /*7930*/  LOP3.LUT R38, R55, 0xffffe000, RZ, 0xc0, !PT ;  /* 0xffffe00037267812 */ /* 0x000fe200078ec0ff */
[----:B------:R-:W-:Y:S01]  /*7940*/  UPRMT UR5, UR37, 0x654, UR5 ;  /* 0x0000065425057896 */ /* 0x000fe20008000005 */
[----:B------:R-:W-:Y:S02]  /*7950*/  LOP3.LUT R39, R48, 0xffffe000, RZ, 0xc0, !PT ;  /* 0xffffe00030277812 */ /* 0x000fe400078ec0ff */
[----:B------:R-:W-:Y:S02]  /*7960*/  LOP3.LUT R40, R49, 0xffffe000, RZ, 0xc0, !PT ;  /* 0xffffe00031287812 */ /* 0x000fe400078ec0ff */
[----:B------:R-:W-:Y:S02]  /*7970*/  LOP3.LUT R41, R50, 0xffffe000, RZ, 0xc0, !PT ;  /* 0xffffe00032297812 */ /* 0x000fe400078ec0ff */
[----:B------:R-:W-:Y:S02]  /*7980*/  LOP3.LUT R42, R51, 0xffffe000, RZ, 0xc0, !PT ;  /* 0xffffe000332a7812 */ /* 0x000fe400078ec0ff */
[----:B-1----:R-:W-:Y:S01]  /*7990*/  SYNCS.ARRIVE.TRANS64.RED.A1T0 RZ, [UR5], RZ ;  /* 0x000000ffffff79a7 */ /* 0x002fe20008100405 */
[----:B------:R-:W-:Y:S02]  /*79a0*/  LOP3.LUT R43, R44, 0xffffe000, RZ, 0xc0, !PT ;  /* 0xffffe0002c2b7812 */ /* 0x000fe400078ec0ff */
[----:B------:R-:W-:Y:S02]  /*79b0*/  LOP3.LUT R44, R45, 0xffffe000, RZ, 0xc0, !PT ;  /* 0xffffe0002d2c7812 */ /* 0x000fe400078ec0ff */
[----:B------:R-:W-:Y:S02]  /*79c0*/  LOP3.LUT R45, R46, 0xffffe000, RZ, 0xc0, !PT ;  /* 0xffffe0002e2d7812 */ /* 0x000fe400078ec0ff */
[----:B------:R-:W-:Y:S01]  /*79d0*/  LOP3.LUT R46, R47, 0xffffe000, RZ, 0xc0, !PT ;  /* 0xffffe0002f2e7812 */ /* 0x000fe200078ec0ff */
[C---:B------:R-:W-:Y:S01]  /*79e0*/  FMUL R4, R32.reuse, R4 ;  /* 0x0000000420047220 */ /* 0x040fe20000400000 */
[C---:B------:R-:W-:Y:S01]  /*79f0*/  FMUL R5, R32.reuse, R5 ;  /* 0x0000000520057220 */ /* 0x040fe20000400000 */
[C---:B------:R-:W-:Y:S01]  /*7a00*/  FMUL R6, R32.reuse, R6 ;  /* 0x0000000620067220 */ /* 0x040fe20000400000 */
[C---:B------:R-:W-:Y:S01]  /*7a10*/  FMUL R7, R32.reuse, R7 ;  /* 0x0000000720077220 */ /* 0x040fe20000400000 */
[C---:B------:R-:W-:Y:S01]  /*7a20*/  FFMA R4, R35.reuse, R0, R4 ;  /* 0x0000000023047223 */ /* 0x040fe20000000004 */
[C---:B------:R-:W-:Y:S01]  /*7a30*/  FFMA R5, R35.reuse, R2, R5 ;  /* 0x0000000223057223 */ /* 0x040fe20000000005 */
[C---:B------:R-:W-:Y:S01]  /*7a40*/  FFMA R6, R35.reuse, R3, R6 ;  /* 0x0000000323067223 */ /* 0x040fe20000000006 */
[C---:B------:R-:W-:Y:S01]  /*7a50*/  FFMA R7, R35.reuse, R20, R7 ;  /* 0x0000001423077223 */ /* 0x040fe20000000007 */
[C---:B------:R-:W-:Y:S01]  /*7a60*/  FMUL R8, R32.reuse, R8 ;  /* 0x0000000820087220 */ /* 0x040fe20000400000 */
        /* <DEDUP_REMOVED lines=9> */
[----:B------:R-:W-:Y:S01]  /*7b00*/  F2FP.TF32.F32.PACK_B R7, R7 ;  /* 0x00000007ff07723e */ /* 0x000fe200024050ff */
[C---:B------:R-:W-:Y:S01]  /*7b10*/  FFMA R11, R35.reuse, R38, R11 ;  /* 0x00000026230b7223 */ /* 0x040fe2000000000b */
[C---:B------:R-:W-:Y:S01]  /*7b20*/  FMUL R12, R32.reuse, R12 ;  /* 0x0000000c200c7220 */ /* 0x040fe20000400000 */
[----:B------:R-:W-:Y:S01]  /*7b30*/  F2FP.TF32.F32.PACK_B R8, R8 ;  /* 0x00000008ff08723e */ /* 0x000fe200024050ff */
[C---:B------:R-:W-:Y:S01]  /*7b40*/  FMUL R13, R32.reuse, R13 ;  /* 0x0000000d200d7220 */ /* 0x040fe20000400000 */
[----:B------:R1:W-:Y:S01]  /*7b50*/  STS.128 [R80+0x6000], R4 ;  /* 0x0060000450007388 */ /* 0x0003e20000000c00 */
        /* <DEDUP_REMOVED lines=8> */
[C---:B------:R-:W-:Y:S01]  /*7be0*/  FFMA R15, R35.reuse, R42, R15 ;  /* 0x0000002a230f7223 */ /* 0x040fe2000000000f */
[C---:B------:R-:W-:Y:S01]  /*7bf0*/  FMUL R16, R32.reuse, R16 ;  /* 0x0000001020107220 */ /* 0x040fe20000400000 */
[----:B------:R-:W-:Y:S01]  /*7c00*/  F2FP.TF32.F32.PACK_B R12, R12 ;  /* 0x0000000cff0c723e */ /* 0x000fe200024050ff */
[----:B------:R1:W-:Y:S01]  /*7c10*/  STS.128 [R79+0x6010], R8 ;  /* 0x006010084f007388 */ /* 0x0003e20000000c00 */
[C---:B------:R-:W-:Y:S01]  /*7c20*/  FMUL R17, R32.reuse, R17 ;  /* 0x0000001120117220 */ /* 0x040fe20000400000 */
[C---:B------:R-:W-:Y:S01]  /*7c30*/  FMUL R18, R32.reuse, R18 ;  /* 0x0000001220127220 */ /* 0x040fe20000400000 */
[----:B------:R-:W-:Y:S01]  /*7c40*/  FMUL R19, R32, R19 ;  /* 0x0000001320137220 */ /* 0x000fe20000400000 */
[----:B------:R-:W-:Y:S01]  /*7c50*/  F2FP.TF32.F32.PACK_B R13, R13 ;  /* 0x0000000dff0d723e */ /* 0x000fe200024050ff */
[C---:B------:R-:W-:Y:S01]  /*7c60*/  FFMA R16, R35.reuse, R43, R16 ;  /* 0x0000002b23107223 */ /* 0x040fe20000000010 */
[----:B------:R-:W-:Y:S01]  /*7c70*/  F2FP.TF32.F32.PACK_B R14, R14 ;  /* 0x0000000eff0e723e */ /* 0x000fe200024050ff */
[C---:B------:R-:W-:Y:S01]  /*7c80*/  FFMA R17, R35.reuse, R44, R17 ;  /* 0x0000002c23117223 */ /* 0x040fe20000000011 */
[----:B------:R-:W-:Y:S01]  /*7c90*/  F2FP.TF32.F32.PACK_B R15, R15 ;  /* 0x0000000fff0f723e */ /* 0x000fe200024050ff */
[C---:B------:R-:W-:Y:S01]  /*7ca0*/  FFMA R18, R35.reuse, R45, R18 ;  /* 0x0000002d23127223 */ /* 0x040fe20000000012 */
[----:B------:R-:W-:Y:S01]  /*7cb0*/  FFMA R19, R35, R46, R19 ;  /* 0x0000002e23137223 */ /* 0x000fe20000000013 */
[----:B------:R-:W-:Y:S02]  /*7cc0*/  F2FP.TF32.F32.PACK_B R16, R16 ;  /* 0x00000010ff10723e */ /* 0x000fe400024050ff */
[----:B------:R1:W-:Y:S01]  /*7cd0*/  STS.128 [R78+0x6020], R12 ;  /* 0x0060200c4e007388 */ /* 0x0003e20000000c00 */
[----:B------:R-:W-:Y:S02]  /*7ce0*/  F2FP.TF32.F32.PACK_B R17, R17 ;  /* 0x00000011ff11723e */ /* 0x000fe400024050ff */
        /* <DEDUP_REMOVED lines=20> */
.L_x_125:
[----:B------:R-:W-:Y:S05]  /*7e30*/  BSYNC.RECONVERGENT B0 ;  /* 0x0000000000007941 */ /* 0x000fea0003800200 */
.L_x_124:
[----:B------:R-:W-:Y:S01]  /*7e40*/  BAR.SYNC.DEFER_BLOCKING 0x1, 0x80 ;  /* 0x0042000000007b1d */ /* 0x000fe20000010000 */
[----:B------:R-:W-:Y:S01]  /*7e50*/  UISETP.NE.AND UP0, UPT, UR49, -0x4, UPT ;  /* 0xfffffffc3100788c */ /* 0x000fe2000bf05270 */
[----:B------:R-:W-:Y:S08]  /*7e60*/  IADD3 R0, PT, PT, R30, 0x1, RZ ;  /* 0x000000011e007810 */ /* 0x000ff00007ffe0ff */
[----:B------:R-:W-:Y:S05]  /*7e70*/  BRA.U !UP0, `(.L_x_126) ;  /* 0x0000000108287547 */ /* 0x000fea000b800000 */
[----:B------:R-:W-:Y:S01]  /*7e80*/  ISETP.NE.AND P0, PT, R87, RZ, PT ;  /* 0x000000ff5700720c */ /* 0x000fe20003f05270 */
[----:B------:R-:W-:Y:S01]  /*7e90*/  IMAD.U32 R3, RZ, RZ, UR51 ;  /* 0x00000033ff037e24 */ /* 0x000fe2000f8e00ff */
[----:B------:R-:W-:Y:S01]  /*7ea0*/  UIADD3 UR51, UPT, UPT, UR51, 0x1, URZ ;  /* 0x0000000133337890 */ /* 0x000fe2000fffe0ff */
[----:B------:R-:W-:Y:S03]  /*7eb0*/  IMAD.U32 R2, RZ, RZ, UR37 ;  /* 0x00000025ff027e24 */ /* 0x000fe6000f8e00ff */
[----:B------:R-:W-:Y:S04]  /*7ec0*/  UISETP.NE.AND UP0, UPT, UR51, 0x4, UPT ;  /* 0x000000043300788c */ /* 0x000fe8000bf05270 */
[----:B------:R-:W-:Y:S03]  /*7ed0*/  USEL UR51, UR51, URZ, UP0 ;  /* 0x000000ff33337287 */ /* 0x000fe60008000000 */
[----:B------:R-:W-:Y:S05]  /*7ee0*/  @P0 LEA R3, R3, UR48, 0x3 ;  /* 0x0000003003030c11 */ /* 0x000fea000f8e18ff */
[----:B------:R-:W-:Y:S05]  /*7ef0*/  @P0 VIADD R3, R3, 0x70 ;  /* 0x0000007003030836 */ /* 0x000fea0000000000 */
[----:B------:R-:W-:Y:S04]  /*7f00*/  @P0 PRMT R2, R2, 0x654, R3 ;  /* 0x0000065402020816 */ /* 0x000fe80000000003 */
[----:B------:R2:W-:Y:S03]  /*7f10*/  @P0 SYNCS.ARRIVE.TRANS64.RED.A1T0 RZ, [R2+URZ], RZ ;  /* 0x000000ff02ff09a7 */ /* 0x0005e600081004ff */
.L_x_126:
[----:B------:R-:W-:Y:S01]  /*7f20*/  ISETP.NE.AND P2, PT, R83, RZ, PT ;  /* 0x000000ff5300720c */ /* 0x000fe20003f45270 */
[----:B------:R-:W-:Y:S01]  /*7f30*/  UIADD3 UR49, UPT, UPT, UR49, 0x4, URZ ;  /* 0x0000000431317890 */ /* 0x000fe2000fffe0ff */
[----:B------:R-:W-:Y:S01]  /*7f40*/  ISETP.NE.AND P0, PT, R85, 0x2, PT ;  /* 0x000000025500780c */ /* 0x000fe20003f05270 */
[----:B------:R-:W-:Y:S01]  /*7f50*/  IMAD.IADD R20, R29, 0x1, R66 ;  /* 0x000000011d147824 */ /* 0x000fe200078e0242 */
[----:B------:R-:W-:Y:S01]  /*7f60*/  ISETP.NE.AND P1, PT, R0, 0x4, PT ;  /* 0x000000040000780c */ /* 0x000fe20003f25270 */
[----:B------:R-:W-:Y:S01]  /*7f70*/  IMAD.IADD R21, R31, 0x1, R68 ;  /* 0x000000011f157824 */ /* 0x000fe200078e0244 */
[----:B--2---:R-:W-:Y:S02]  /*7f80*/  SEL R2, RZ, 0x1, P0 ;  /* 0x00000001ff027807 */ /* 0x004fe40000000000 */
[----:B------:R-:W-:Y:S02]  /*7f90*/  SEL R3, RZ, 0x1, P1 ;  /* 0x00000001ff037807 */ /* 0x000fe40000800000 */
[----:B------:R-:W-:Y:S02]  /*7fa0*/  LOP3.LUT R75, R75, R2, RZ, 0x3c, !PT ;  /* 0x000000024b4b7212 */ /* 0x000fe400078e3cff */
[----:B------:R-:W-:Y:S02]  /*7fb0*/  LOP3.LUT R76, R76, R3, RZ, 0x3c, !PT ;  /* 0x000000034c4c7212 */ /* 0x000fe400078e3cff */
[----:B------:R-:W-:Y:S02]  /*7fc0*/  @P2 R2UR UR36, R74 ;  /* 0x000000004a2422ca */ /* 0x000fe400000e0000 */
[----:B------:R-:W-:Y:S02]  /*7fd0*/  SEL R85, R85, RZ, P0 ;  /* 0x000000ff55557207 */ /* 0x000fe40000000000 */
[----:B------:R-:W-:Y:S01]  /*7fe0*/  SEL R30, R0, RZ, P1 ;  /* 0x000000ff001e7207 */ /* 0x000fe20000800000 */
[----:B------:R-:W-:Y:S10]  /*7ff0*/  @P2 BRA `(.L_x_127) ;  /* 0xffffffcc00502947 */ /* 0x000ff4000383ffff */
[----:B------:R-:W-:-:S09]  /*8000*/  UISETP.NE.AND UP0, UPT, UR50, URZ, UPT ;  /* 0x000000ff3200728c */ /* 0x000fd2000bf05270 */
[----:B------:R-:W-:Y:S05]  /*8010*/  BRA.U !UP0, `(.L_x_128) ;  /* 0x0000000108487547 */ /* 0x000fea000b800000 */
[----:B------:R-:W2:Y:S02]  /*8020*/  LDCU.64 UR4, c[0x0][0x890] ;  /* 0x00011200ff0477ac */ /* 0x000ea40008000a00 */
[----:B--2---:R-:W-:-:S04]  /*8030*/  UISETP.NE.U32.AND UP0, UPT, UR4, URZ, UPT ;  /* 0x000000ff0400728c */ /* 0x004fc8000bf05070 */
[----:B------:R-:W-:-:S09]  /*8040*/  UISETP.NE.AND.EX UP0, UPT, UR5, URZ, UPT, UP0 ;  /* 0x000000ff0500728c */ /* 0x000fd2000bf05300 */
[----:B------:R-:W-:Y:S05]  /*8050*/  BRA.U UP0, `(.L_x_129) ;  /* 0x00000001000c7547 */ /* 0x000fea000b800000 */
[----:B------:R-:W-:-:S13]  /*8060*/  FSETP.NEU.AND P0, PT, R35, RZ, PT ;  /* 0x000000ff2300720b */ /* 0x000fda0003f0d000 */
[----:B------:R-:W-:Y:S05]  /*8070*/  @!P0 EXIT ;  /* 0x000000000000894d */ /* 0x000fea0003800000 */
[----:B------:R-:W-:Y:S05]  /*8080*/  BRA `(.L_x_128) ;  /* 0x00000000002c7947 */ /* 0x000fea0003800000 */
.L_x_129:
[----:B------:R-:W-:Y:S01]  /*8090*/  ISETP.NE.AND P0, PT, R84, RZ, PT ;  /* 0x000000ff5400720c */ /* 0x000fe20003f05270 */
[----:B------:R-:W-:-:S12]  /*80a0*/  BSSY.RECONVERGENT B0, `(.L_x_128) ;  /* 0x0000009000007945 */ /* 0x000fd80003800200 */
[----:B------:R-:W-:Y:S05]  /*80b0*/  @P0 BRA `(.L_x_130) ;  /* 0x0000000000140947 */ /* 0x000fea0003800000 */
[----:B------:R-:W2:Y:S02]  /*80c0*/  LDCU.64 UR4, c[0x0][0x888] ;  /* 0x00011100ff0477ac */ /* 0x000ea40008000a00 */
[----:B--2---:R-:W-:-:S04]  /*80d0*/  ISETP.NE.U32.AND P0, PT, RZ, UR4, PT ;  /* 0x00000004ff007c0c */ /* 0x004fc8000bf05070 */
[----:B------:R-:W-:-:S13]  /*80e0*/  ISETP.NE.AND.EX P0, PT, RZ, UR5, PT, P0 ;  /* 0x00000005ff007c0c */ /* 0x000fda000bf05300 */
[----:B------:R-:W-:Y:S05]  /*80f0*/  @!P0 EXIT ;  /* 0x000000000000894d */ /* 0x000fea0003800000 */
[----:B------:R-:W-:Y:S05]  /*8100*/  BRA `(.L_x_131) ;  /* 0x0000000000087947 */ /* 0x000fea0003800000 */
.L_x_130:
[----:B------:R-:W-:-:S13]  /*8110*/  FSETP.NEU.AND P0, PT, R35, RZ, PT ;  /* 0x000000ff2300720b */ /* 0x000fda0003f0d000 */
[----:B------:R-:W-:Y:S05]  /*8120*/  @!P0 EXIT ;  /* 0x000000000000894d */ /* 0x000fea0003800000 */
.L_x_131:
[----:B------:R-:W-:Y:S05]  /*8130*/  BSYNC.RECONVERGENT B0 ;  /* 0x0000000000007941 */ /* 0x000fea0003800200 */
.L_x_128:
[----:B------:R-:W-:Y:S01]  /*8140*/  ULEA UR4, UR51, UR48, 0x3 ;  /* 0x0000003033047291 */ /* 0x000fe2000f8e18ff */
[----:B------:R-:W-:-:S04]  /*8150*/  DEPBAR.LE SB0, 0x0 ;  /* 0x000080000000791a */ /* 0x000fc80000000000 */
[----:B------:R-:W-:-:S04]  /*8160*/  UIADD3 UR4, UPT, UPT, UR4, 0x70, URZ ;  /* 0x0000007004047890 */ /* 0x000fc8000fffe0ff */
[----:B------:R-:W-:-:S09]  /*8170*/  UPRMT UR4, UR37, 0x654, UR4 ;  /* 0x0000065425047896 */ /* 0x000fd20008000004 */
[----:B------:R-:W-:Y:S01]  /*8180*/  SYNCS.ARRIVE.TRANS64.RED.A1T0 RZ, [UR4], RZ ;  /* 0x000000ffffff79a7 */ /* 0x000fe20008100404 */
[----:B------:R-:W-:Y:S05]  /*8190*/  EXIT ;  /* 0x000000000000794d */ /* 0x000fea0003800000 */
.L_x_19:
[----:B--2---:R2:W1:Y:S02]  /*81a0*/  SYNCS.PHASECHK.TRANS64.TRYWAIT P0, [R3+URZ+0x110], R2 ;  /* 0x00011002030075a7 */ /* 0x00446400080011ff */
[----:B-1----:R-:W-:Y:S05]  /*81b0*/  @!P0 NANOSLEEP.SYNCS 0x989680 ;  /* 0x009896800000895d */ /* 0x002fea0003900000 */
[----:B------:R-:W1:Y:S02]  /*81c0*/  @!P0 SYNCS.PHASECHK.TRANS64 P0, [R3+URZ+0x110], R2 ;  /* 0x00011002030085a7 */ /* 0x000e6400080010ff */
[----:B-1----:R-:W-:Y:S05]  /*81d0*/  @!P0 BRA `(.L_x_19) ;  /* 0xfffffffc00f08947 */ /* 0x002fea000383ffff */
[----:B------:R-:W-:Y:S05]  /*81e0*/  BRA `(.L_x_132) ;  /* 0xffffff9400087947 */ /* 0x000fea000383ffff */
.L_x_22:
[----:B-1----:R-:W-:-:S07]  /*81f0*/  MOV R2, UR33 ;  /* 0x0000002100027c02 */ /* 0x002fce0008000f00 */
.L_x_133:
[----:B-1----:R1:W2:Y:S02]  /*8200*/  SYNCS.PHASECHK.TRANS64.TRYWAIT P0, [R2+URZ+0x28], R5 ;  /* 0x00002805020075a7 */ /* 0x0022a400080011ff */
[----:B--2---:R-:W-:Y:S05]  /*8210*/  @!P0 NANOSLEEP.SYNCS 0x989680 ;  /* 0x009896800000895d */ /* 0x004fea0003900000 */
[----:B------:R-:W2:Y:S02]  /*8220*/  @!P0 SYNCS.PHASECHK.TRANS64 P0, [R2+URZ+0x28], R5 ;  /* 0x00002805020085a7 */ /* 0x000ea400080010ff */
[----:B--2---:R-:W-:Y:S05]  /*8230*/  @!P0 BRA `(.L_x_133) ;  /* 0xfffffffc00f08947 */ /* 0x004fea000383ffff */
[----:B------:R-:W-:Y:S05]  /*8240*/  BRA `(.L_x_21) ;  /* 0xffffff9400587947 */ /* 0x000fea000383ffff */
.L_x_28:
[----:B-1----:R-:W-:-:S07]  /*8250*/  MOV R2, UR17 ;  /* 0x0000001100027c02 */ /* 0x002fce0008000f00 */
.L_x_134:
[----:B-1----:R1:W2:Y:S02]  /*8260*/  SYNCS.PHASECHK.TRANS64.TRYWAIT P0, [R2+URZ+0x28], R5 ;  /* 0x00002805020075a7 */ /* 0x0022a400080011ff */
[----:B--2---:R-:W-:Y:S05]  /*8270*/  @!P0 NANOSLEEP.SYNCS 0x989680 ;  /* 0x009896800000895d */ /* 0x004fea0003900000 */
[----:B------:R-:W2:Y:S02]  /*8280*/  @!P0 SYNCS.PHASECHK.TRANS64 P0, [R2+URZ+0x28], R5 ;  /* 0x00002805020085a7 */ /* 0x000ea400080010ff */
[----:B--2---:R-:W-:Y:S05]  /*8290*/  @!P0 BRA `(.L_x_134) ;  /* 0xfffffffc00f08947 */ /* 0x004fea000383ffff */
[----:B------:R-:W-:Y:S05]  /*82a0*/  BRA `(.L_x_27) ;  /* 0xffffff9800007947 */ /* 0x000fea000383ffff */
.L_x_32:
[----:B-1----:R1:W2:Y:S02]  /*82b0*/  SYNCS.PHASECHK.TRANS64.TRYWAIT P0, [R2+URZ+0xa0], R3 ;  /* 0x0000a003020075a7 */ /* 0x0022a400080011ff */
[----:B--2---:R-:W-:Y:S05]  /*82c0*/  @!P0 NANOSLEEP.SYNCS 0x989680 ;  /* 0x009896800000895d */ /* 0x004fea0003900000 */
[----:B------:R-:W2:Y:S02]  /*82d0*/  @!P0 SYNCS.PHASECHK.TRANS64 P0, [R2+URZ+0xa0], R3 ;  /* 0x0000a003020085a7 */ /* 0x000ea400080010ff */
[----:B--2---:R-:W-:Y:S05]  /*82e0*/  @!P0 BRA `(.L_x_32) ;  /* 0xfffffffc00f08947 */ /* 0x004fea000383ffff */
[----:B------:R-:W-:Y:S05]  /*82f0*/  BRA `(.L_x_135) ;  /* 0xffffff9800907947 */ /* 0x000fea000383ffff */
.L_x_36:
[----:B----4-:R-:W-:-:S07]  /*8300*/  MOV R0, UR5 ;  /* 0x0000000500007c02 */ /* 0x010fce0008000f00 */
.L_x_136:
[----:B-1----:R1:W2:Y:S02]  /*8310*/  SYNCS.PHASECHK.TRANS64.TRYWAIT P0, [R0+URZ], R3 ;  /* 0x00000003000075a7 */ /* 0x0022a400080011ff */
[----:B--2---:R-:W-:Y:S05]  /*8320*/  @!P0 NANOSLEEP.SYNCS 0x989680 ;  /* 0x009896800000895d */ /* 0x004fea0003900000 */
[----:B------:R-:W2:Y:S02]  /*8330*/  @!P0 SYNCS.PHASECHK.TRANS64 P0, [R0+URZ], R3 ;  /* 0x00000003000085a7 */ /* 0x000ea400080010ff */
[----:B--2---:R-:W-:Y:S05]  /*8340*/  @!P0 BRA `(.L_x_136) ;  /* 0xfffffffc00f08947 */ /* 0x004fea000383ffff */
[----:B------:R-:W-:Y:S05]  /*8350*/  BRA `(.L_x_137) ;  /* 0xffffffa000007947 */ /* 0x000fea000383ffff */
.L_x_37:
[----:B----4-:R-:W-:-:S07]  /*8360*/  MOV R0, UR5 ;  /* 0x0000000500007c02 */ /* 0x010fce0008000f00 */
.L_x_138:
[----:B-1----:R1:W2:Y:S02]  /*8370*/  SYNCS.PHASECHK.TRANS64.TRYWAIT P0, [R0+URZ], R3 ;  /* 0x00000003000075a7 */ /* 0x0022a400080011ff */
[----:B--2---:R-:W-:Y:S05]  /*8380*/  @!P0 NANOSLEEP.SYNCS 0x989680 ;  /* 0x009896800000895d */ /* 0x004fea0003900000 */
[----:B------:R-:W2:Y:S02]  /*8390*/  @!P0 SYNCS.PHASECHK.TRANS64 P0, [R0+URZ], R3 ;  /* 0x00000003000085a7 */ /* 0x000ea400080010ff */
[----:B--2---:R-:W-:Y:S05]  /*83a0*/  @!P0 BRA `(.L_x_138) ;  /* 0xfffffffc00f08947 */ /* 0x004fea000383ffff */
[----:B------:R-:W-:Y:S05]  /*83b0*/  BRA `(.L_x_139) ;  /* 0xffffffa0000c7947 */ /* 0x000fea000383ffff */
.L_x_38:
[----:B----4-:R-:W-:-:S07]  /*83c0*/  MOV R0, UR5 ;  /* 0x0000000500007c02 */ /* 0x010fce0008000f00 */
.L_x_140:
[----:B-1----:R1:W2:Y:S02]  /*83d0*/  SYNCS.PHASECHK.TRANS64.TRYWAIT P0, [R0+URZ], R3 ;  /* 0x00000003000075a7 */ /* 0x0022a400080011ff */
[----:B--2---:R-:W-:Y:S05]  /*83e0*/  @!P0 NANOSLEEP.SYNCS 0x989680 ;  /* 0x009896800000895d */ /* 0x004fea0003900000 */
[----:B------:R-:W2:Y:S02]  /*83f0*/  @!P0 SYNCS.PHASECHK.TRANS64 P0, [R0+URZ], R3 ;  /* 0x00000003000085a7 */ /* 0x000ea400080010ff */
[----:B--2---:R-:W-:Y:S05]  /*8400*/  @!P0 BRA `(.L_x_140) ;  /* 0xfffffffc00f08947 */ /* 0x004fea000383ffff */
[----:B------:R-:W-:Y:S05]  /*8410*/  BRA `(.L_x_141) ;  /* 0xffffffa000187947 */ /* 0x000fea000383ffff */
.L_x_39:
[----:B----4-:R-:W-:-:S07]  /*8420*/  MOV R0, UR5 ;  /* 0x0000000500007c02 */ /* 0x010fce0008000f00 */
.L_x_142:
[----:B-1----:R1:W2:Y:S02]  /*8430*/  SYNCS.PHASECHK.TRANS64.TRYWAIT P0, [R0+URZ], R3 ;  /* 0x00000003000075a7 */ /* 0x0022a400080011ff */
[----:B--2---:R-:W-:Y:S05]  /*8440*/  @!P0 NANOSLEEP.SYNCS 0x989680 ;  /* 0x009896800000895d */ /* 0x004fea0003900000 */
[----:B------:R-:W2:Y:S02]  /*8450*/  @!P0 SYNCS.PHASECHK.TRANS64 P0, [R0+URZ], R3 ;  /* 0x00000003000085a7 */ /* 0x000ea400080010ff */
[----:B--2---:R-:W-:Y:S05]  /*8460*/  @!P0 BRA `(.L_x_142) ;  /* 0xfffffffc00f08947 */ /* 0x004fea000383ffff */
[----:B------:R-:W-:Y:S05]  /*8470*/  BRA `(.L_x_143) ;  /* 0xffffffa000247947 */ /* 0x000fea000383ffff */
.L_x_42:
[----:B-1----:R1:W2:Y:S02]  /*8480*/  SYNCS.PHASECHK.TRANS64.TRYWAIT P0, [R0+URZ+0x100], R5 ;  /* 0x00010005000075a7 */ /* 0x0022a400080011ff */
[----:B--2---:R-:W-:Y:S05]  /*8490*/  @!P0 NANOSLEEP.SYNCS 0x989680 ;  /* 0x009896800000895d */ /* 0x004fea0003900000 */
[----:B------:R-:W2:Y:S02]  /*84a0*/  @!P0 SYNCS.PHASECHK.TRANS64 P0, [R0+URZ+0x100], R5 ;  /* 0x00010005000085a7 */ /* 0x000ea400080010ff */
[----:B--2---:R-:W-:Y:S05]  /*84b0*/  @!P0 BRA `(.L_x_42) ;  /* 0xfffffffc00f08947 */ /* 0x004fea000383ffff */
[----:B------:R-:W-:Y:S05]  /*84c0*/  BRA `(.L_x_144) ;  /* 0xffffffa000807947 */ /* 0x000fea000383ffff */
.L_x_43:
[----:B------:R-:W-:-:S07]  /*84d0*/  MOV R0, UR5 ;  /* 0x0000000500007c02 */ /* 0x000fce0008000f00 */
.L_x_145:
[----:B-1----:R1:W2:Y:S02]  /*84e0*/  SYNCS.PHASECHK.TRANS64.TRYWAIT P0, [R0+URZ+0xb0], R5 ;  /* 0x0000b005000075a7 */ /* 0x0022a400080011ff */
[----:B--2---:R-:W-:Y:S05]  /*84f0*/  @!P0 NANOSLEEP.SYNCS 0x989680 ;  /* 0x009896800000895d */ /* 0x004fea0003900000 */
[----:B------:R-:W2:Y:S02]  /*8500*/  @!P0 SYNCS.PHASECHK.TRANS64 P0, [R0+URZ+0xb0], R5 ;  /* 0x0000b005000085a7 */ /* 0x000ea400080010ff */
[----:B--2---:R-:W-:Y:S05]  /*8510*/  @!P0 BRA `(.L_x_145) ;  /* 0xfffffffc00f08947 */ /* 0x004fea000383ffff */
[----:B------:R-:W-:Y:S05]  /*8520*/  BRA `(.L_x_146) ;  /* 0xffffffa000907947 */ /* 0x000fea000383ffff */
.L_x_44:
[----:B-1----:R1:W2:Y:S02]  /*8530*/  SYNCS.PHASECHK.TRANS64.TRYWAIT P1, [R0+URZ+0xa0], R5 ;  /* 0x0000a005000075a7 */ /* 0x0022a400080211ff */
[----:B--2---:R-:W-:Y:S05]  /*8540*/  @!P1 NANOSLEEP.SYNCS 0x989680 ;  /* 0x009896800000995d */ /* 0x004fea0003900000 */
[----:B------:R-:W2:Y:S02]  /*8550*/  @!P1 SYNCS.PHASECHK.TRANS64 P1, [R0+URZ+0xa0], R5 ;  /* 0x0000a005000095a7 */ /* 0x000ea400080210ff */
[----:B--2---:R-:W-:Y:S05]  /*8560*/  @!P1 BRA `(.L_x_44) ;  /* 0xfffffffc00f09947 */ /* 0x004fea000383ffff */
[----:B------:R-:W-:Y:S05]  /*8570*/  BRA `(.L_x_147) ;  /* 0xffffffa000c07947 */ /* 0x000fea000383ffff */
.L_x_47:
[----:B------:R-:W-:-:S07]  /*8580*/  MOV R0, UR5 ;  /* 0x0000000500007c02 */ /* 0x000fce0008000f00 */
.L_x_148:
[----:B-1----:R1:W2:Y:S02]  /*8590*/  SYNCS.PHASECHK.TRANS64.TRYWAIT P0, [R0+URZ+0xb0], R3 ;  /* 0x0000b003000075a7 */ /* 0x0022a400080011ff */
[----:B--2---:R-:W-:Y:S05]  /*85a0*/  @!P0 NANOSLEEP.SYNCS 0x989680 ;  /* 0x009896800000895d */ /* 0x004fea0003900000 */
[----:B------:R-:W2:Y:S02]  /*85b0*/  @!P0 SYNCS.PHASECHK.TRANS64 P0, [R0+URZ+0xb0], R3 ;  /* 0x0000b003000085a7 */ /* 0x000ea400080010ff */
[----:B--2---:R-:W-:Y:S05]  /*85c0*/  @!P0 BRA `(.L_x_148) ;  /* 0xfffffffc00f08947 */ /* 0x004fea000383ffff */
[----:B------:R-:W-:Y:S05]  /*85d0*/  BRA `(.L_x_46) ;  /* 0xffffffa400147947 */ /* 0x000fea000383ffff */
.L_x_54:
[----:B-1----:R1:W2:Y:S02]  /*85e0*/  SYNCS.PHASECHK.TRANS64.TRYWAIT P1, [R0+URZ+0xa0], R5 ;  /* 0x0000a005000075a7 */ /* 0x0022a400080211ff */
[----:B--2---:R-:W-:Y:S05]  /*85f0*/  @!P1 NANOSLEEP.SYNCS 0x989680 ;  /* 0x009896800000995d */ /* 0x004fea0003900000 */
[----:B------:R-:W2:Y:S02]  /*8600*/  @!P1 SYNCS.PHASECHK.TRANS64 P1, [R0+URZ+0xa0], R5 ;  /* 0x0000a005000095a7 */ /* 0x000ea400080210ff */
[----:B--2---:R-:W-:Y:S05]  /*8610*/  @!P1 BRA `(.L_x_54) ;  /* 0xfffffffc00f09947 */ /* 0x004fea000383ffff */
[----:B------:R-:W-:Y:S05]  /*8620*/  BRA `(.L_x_149) ;  /* 0xffffffa800847947 */ /* 0x000fea000383ffff */
.L_x_55:
[----:B------:R-:W-:-:S07]  /*8630*/  MOV R3, UR7 ;  /* 0x0000000700037c02 */ /* 0x000fce0008000f00 */
.L_x_150:
[----:B-1----:R1:W2:Y:S02]  /*8640*/  SYNCS.PHASECHK.TRANS64.TRYWAIT P0, [R3+URZ+0xe0], R0 ;  /* 0x0000e000030075a7 */ /* 0x0022a400080011ff */
[----:B--2---:R-:W-:Y:S05]  /*8650*/  @!P0 NANOSLEEP.SYNCS 0x989680 ;  /* 0x009896800000895d */ /* 0x004fea0003900000 */
[----:B------:R-:W2:Y:S02]  /*8660*/  @!P0 SYNCS.PHASECHK.TRANS64 P0, [R3+URZ+0xe0], R0 ;  /* 0x0000e000030085a7 */ /* 0x000ea400080010ff */
[----:B--2---:R-:W-:Y:S05]  /*8670*/  @!P0 BRA `(.L_x_150) ;  /* 0xfffffffc00f08947 */ /* 0x004fea000383ffff */
[----:B------:R-:W-:Y:S05]  /*8680*/  BRA `(.L_x_151) ;  /* 0xffffffa800bc7947 */ /* 0x000fea000383ffff */
.L_x_58:
[----:B------:R-:W-:Y:S07]  /*8690*/  MOV R0, UR6 ;  /* 0x0000000600007c02 */ /* 0x000fee0008000f00 */
.L_x_152:
[----:B-1----:R1:W2:Y:S02]  /*86a0*/  SYNCS.PHASECHK.TRANS64.TRYWAIT P0, [R0+URZ], R3 ;  /* 0x00000003000075a7 */ /* 0x0022a400080011ff */
[----:B--2---:R-:W-:Y:S05]  /*86b0*/  @!P0 NANOSLEEP.SYNCS 0x989680 ;  /* 0x009896800000895d */ /* 0x004fea0003900000 */
[----:B------:R-:W2:Y:S02]  /*86c0*/  @!P0 SYNCS.PHASECHK.TRANS64 P0, [R0+URZ], R3 ;  /* 0x00000003000085a7 */ /* 0x000ea400080010ff */
[----:B--2---:R-:W-:Y:S05]  /*86d0*/  @!P0 BRA `(.L_x_152) ;  /* 0xfffffffc00f08947 */ /* 0x004fea000383ffff */
[----:B------:R-:W-:Y:S05]  /*86e0*/  BRA `(.L_x_57) ;  /* 0xffffffa800d87947 */ /* 0x000fea000383ffff */
.L_x_61:
[----:B------:R-:W-:-:S07]  /*86f0*/  MOV R0, UR6 ;  /* 0x0000000600007c02 */ /* 0x000fce0008000f00 */
.L_x_153:
[----:B--2---:R2:W4:Y:S02]  /*8700*/  SYNCS.PHASECHK.TRANS64.TRYWAIT P0, [R0+URZ], R3 ;  /* 0x00000003000075a7 */ /* 0x00452400080011ff */
[----:B----4-:R-:W-:Y:S05]  /*8710*/  @!P0 NANOSLEEP.SYNCS 0x989680 ;  /* 0x009896800000895d */ /* 0x010fea0003900000 */
[----:B------:R-:W4:Y:S02]  /*8720*/  @!P0 SYNCS.PHASECHK.TRANS64 P0, [R0+URZ], R3 ;  /* 0x00000003000085a7 */ /* 0x000f2400080010ff */
[----:B----4-:R-:W-:Y:S05]  /*8730*/  @!P0 BRA `(.L_x_153) ;  /* 0xfffffffc00f08947 */ /* 0x010fea000383ffff */
[----:B------:R-:W-:Y:S05]  /*8740*/  BRA `(.L_x_154) ;  /* 0xffffffac00b47947 */ /* 0x000fea000383ffff */
.L_x_62:
[----:B------:R-:W-:-:S07]  /*8750*/  MOV R0, UR6 ;  /* 0x0000000600007c02 */ /* 0x000fce0008000f00 */
.L_x_155:
[----:B-1----:R1:W2:Y:S02]  /*8760*/  SYNCS.PHASECHK.TRANS64.TRYWAIT P0, [R0+URZ], R3 ;  /* 0x00000003000075a7 */ /* 0x0022a400080011ff */
[----:B--2---:R-:W-:Y:S05]  /*8770*/  @!P0 NANOSLEEP.SYNCS 0x989680 ;  /* 0x009896800000895d */ /* 0x004fea0003900000 */
[----:B------:R-:W2:Y:S02]  /*8780*/  @!P0 SYNCS.PHASECHK.TRANS64 P0, [R0+URZ], R3 ;  /* 0x00000003000085a7 */ /* 0x000ea400080010ff */
[----:B--2---:R-:W-:Y:S05]  /*8790*/  @!P0 BRA `(.L_x_155) ;  /* 0xfffffffc00f08947 */ /* 0x004fea000383ffff */
[----:B------:R-:W-:Y:S05]  /*87a0*/  BRA `(.L_x_156) ;  /* 0xffffffac00c07947 */ /* 0x000fea000383ffff */
.L_x_63:
[----:B------:R-:W-:-:S07]  /*87b0*/  MOV R0, UR6 ;  /* 0x0000000600007c02 */ /* 0x000fce0008000f00 */
.L_x_157:
[----:B-1----:R1:W2:Y:S02]  /*87c0*/  SYNCS.PHASECHK.TRANS64.TRYWAIT P0, [R0+URZ], R3 ;  /* 0x00000003000075a7 */ /* 0x0022a400080011ff */
[----:B--2---:R-:W-:Y:S05]  /*87d0*/  @!P0 NANOSLEEP.SYNCS 0x989680 ;  /* 0x009896800000895d */ /* 0x004fea0003900000 */
[----:B------:R-:W2:Y:S02]  /*87e0*/  @!P0 SYNCS.PHASECHK.TRANS64 P0, [R0+URZ], R3 ;  /* 0x00000003000085a7 */ /* 0x000ea400080010ff */
[----:B--2---:R-:W-:Y:S05]  /*87f0*/  @!P0 BRA `(.L_x_157) ;  /* 0xfffffffc00f08947 */ /* 0x004fea000383ffff */
[----:B------:R-:W-:Y:S05]  /*8800*/  BRA `(.L_x_158) ;  /* 0xffffffac00cc7947 */ /* 0x000fea000383ffff */
.L_x_64:
[----:B------:R-:W-:-:S07]  /*8810*/  MOV R0, UR7 ;  /* 0x0000000700007c02 */ /* 0x000fce0008000f00 */
.L_x_159:
[----:B-1----:R1:W2:Y:S02]  /*8820*/  SYNCS.PHASECHK.TRANS64.TRYWAIT P0, [R0+URZ], R3 ;  /* 0x00000003000075a7 */ /* 0x0022a400080011ff */
[----:B--2---:R-:W-:Y:S05]  /*8830*/  @!P0 NANOSLEEP.SYNCS 0x989680 ;  /* 0x009896800000895d */ /* 0x004fea0003900000 */
[----:B------:R-:W2:Y:S02]  /*8840*/  @!P0 SYNCS.PHASECHK.TRANS64 P0, [R0+URZ], R3 ;  /* 0x00000003000085a7 */ /* 0x000ea400080010ff */
[----:B--2---:R-:W-:Y:S05]  /*8850*/  @!P0 BRA `(.L_x_159) ;  /* 0xfffffffc00f08947 */ /* 0x004fea000383ffff */
[----:B------:R-:W-:Y:S05]  /*8860*/  BRA `(.L_x_160) ;  /* 0xffffffac00d87947 */ /* 0x000fea000383ffff */
.L_x_69:
[----:B--2---:R2:W3:Y:S02]  /*8870*/  SYNCS.PHASECHK.TRANS64.TRYWAIT P0, [R0+URZ+0xa0], R3 ;  /* 0x0000a003000075a7 */ /* 0x0044e400080011ff */
[----:B---3--:R-:W-:Y:S05]  /*8880*/  @!P0 NANOSLEEP.SYNCS 0x989680 ;  /* 0x009896800000895d */ /* 0x008fea0003900000 */
[----:B------:R-:W3:Y:S02]  /*8890*/  @!P0 SYNCS.PHASECHK.TRANS64 P0, [R0+URZ+0xa0], R3 ;  /* 0x0000a003000085a7 */ /* 0x000ee400080010ff */
[----:B---3--:R-:W-:Y:S05]  /*88a0*/  @!P0 BRA `(.L_x_69) ;  /* 0xfffffffc00f08947 */ /* 0x008fea000383ffff */
[----:B------:R-:W-:Y:S05]  /*88b0*/  BRA `(.L_x_161) ;  /* 0xffffffb000e47947 */ /* 0x000fea000383ffff */
.L_x_72:
[----:B------:R-:W-:Y:S07]  /*88c0*/  MOV R0, UR7 ;  /* 0x0000000700007c02 */ /* 0x000fee0008000f00 */
.L_x_162:
[----:B--2---:R2:W3:Y:S02]  /*88d0*/  SYNCS.PHASECHK.TRANS64.TRYWAIT P0, [R0+URZ+0x98], R3 ;  /* 0x00009803000075a7 */ /* 0x0044e400080011ff */
[----:B---3--:R-:W-:Y:S05]  /*88e0*/  @!P0 NANOSLEEP.SYNCS 0x989680 ;  /* 0x009896800000895d */ /* 0x008fea0003900000 */
[----:B------:R-:W3:Y:S02]  /*88f0*/  @!P0 SYNCS.PHASECHK.TRANS64 P0, [R0+URZ+0x98], R3 ;  /* 0x00009803000085a7 */ /* 0x000ee400080010ff */
[----:B---3--:R-:W-:Y:S05]  /*8900*/  @!P0 BRA `(.L_x_162) ;  /* 0xfffffffc00f08947 */ /* 0x008fea000383ffff */
[----:B------:R-:W-:Y:S05]  /*8910*/  BRA `(.L_x_71) ;  /* 0xffffffb400c47947 */ /* 0x000fea000383ffff */
.L_x_75:
[----:B------:R-:W-:Y:S07]  /*8920*/  MOV R3, UR7 ;  /* 0x0000000700037c02 */ /* 0x000fee0008000f00 */
.L_x_163:
[----:B-1----:R1:W2:Y:S02]  /*8930*/  SYNCS.PHASECHK.TRANS64.TRYWAIT P0, [R3+URZ+0x70], R12 ;  /* 0x0000700c030075a7 */ /* 0x0022a400080011ff */
[----:B--2---:R-:W-:Y:S05]  /*8940*/  @!P0 NANOSLEEP.SYNCS 0x989680 ;  /* 0x009896800000895d */ /* 0x004fea0003900000 */
[----:B------:R-:W2:Y:S02]  /*8950*/  @!P0 SYNCS.PHASECHK.TRANS64 P0, [R3+URZ+0x70], R12 ;  /* 0x0000700c030085a7 */ /* 0x000ea400080010ff */
[----:B--2---:R-:W-:Y:S05]  /*8960*/  @!P0 BRA `(.L_x_163) ;  /* 0xfffffffc00f08947 */ /* 0x004fea000383ffff */
[----:B------:R-:W-:Y:S05]  /*8970*/  BRA `(.L_x_164) ;  /* 0xffffffb8003c7947 */ /* 0x000fea000383ffff */
.L_x_76:
[----:B-1----:R-:W-:Y:S07]  /*8980*/  MOV R3, UR7 ;  /* 0x0000000700037c02 */ /* 0x002fee0008000f00 */
.L_x_165:
[----:B-1----:R1:W2:Y:S02]  /*8990*/  SYNCS.PHASECHK.TRANS64.TRYWAIT P0, [R3+URZ+0x78], R12 ;  /* 0x0000780c030075a7 */ /* 0x0022a400080011ff */
[----:B--2---:R-:W-:Y:S05]  /*89a0*/  @!P0 NANOSLEEP.SYNCS 0x989680 ;  /* 0x009896800000895d */ /* 0x004fea0003900000 */
[----:B------:R-:W2:Y:S02]  /*89b0*/  @!P0 SYNCS.PHASECHK.TRANS64 P0, [R3+URZ+0x78], R12 ;  /* 0x0000780c030085a7 */ /* 0x000ea400080010ff */
[----:B--2---:R-:W-:Y:S05]  /*89c0*/  @!P0 BRA `(.L_x_165) ;  /* 0xfffffffc00f08947 */ /* 0x004fea000383ffff */
[----:B------:R-:W-:Y:S05]  /*89d0*/  BRA `(.L_x_166) ;  /* 0xffffffb800787947 */ /* 0x000fea000383ffff */
.L_x_77:
[----:B-1----:R-:W-:Y:S07]  /*89e0*/  MOV R3, UR7 ;  /* 0x0000000700037c02 */ /* 0x002fee0008000f00 */
.L_x_167:
[----:B-1----:R1:W2:Y:S02]  /*89f0*/  SYNCS.PHASECHK.TRANS64.TRYWAIT P0, [R3+URZ+0x80], R12 ;  /* 0x0000800c030075a7 */ /* 0x0022a400080011ff */
[----:B--2---:R-:W-:Y:S05]  /*8a00*/  @!P0 NANOSLEEP.SYNCS 0x989680 ;  /* 0x009896800000895d */ /* 0x004fea0003900000 */
[----:B------:R-:W2:Y:S02]  /*8a10*/  @!P0 SYNCS.PHASECHK.TRANS64 P0, [R3+URZ+0x80], R12 ;  /* 0x0000800c030085a7 */ /* 0x000ea400080010ff */
[----:B--2---:R-:W-:Y:S05]  /*8a20*/  @!P0 BRA `(.L_x_167) ;  /* 0xfffffffc00f08947 */ /* 0x004fea000383ffff */
[----:B------:R-:W-:Y:S05]  /*8a30*/  BRA `(.L_x_168) ;  /* 0xffffffb800c07947 */ /* 0x000fea000383ffff */
.L_x_78:
[----:B------:R-:W-:Y:S07]  /*8a40*/  MOV R3, UR7 ;  /* 0x0000000700037c02 */ /* 0x000fee0008000f00 */
.L_x_169:
[----:B-1----:R1:W2:Y:S02]  /*8a50*/  SYNCS.PHASECHK.TRANS64.TRYWAIT P0, [R3+URZ+0x88], R12 ;  /* 0x0000880c030075a7 */ /* 0x0022a400080011ff */
[----:B--2---:R-:W-:Y:S05]  /*8a60*/  @!P0 NANOSLEEP.SYNCS 0x989680 ;  /* 0x009896800000895d */ /* 0x004fea0003900000 */
[----:B------:R-:W2:Y:S02]  /*8a70*/  @!P0 SYNCS.PHASECHK.TRANS64 P0, [R3+URZ+0x88], R12 ;  /* 0x0000880c030085a7 */ /* 0x000ea400080010ff */
[----:B--2---:R-:W-:Y:S05]  /*8a80*/  @!P0 BRA `(.L_x_169) ;  /* 0xfffffffc00f08947 */ /* 0x004fea000383ffff */
[----:B------:R-:W-:Y:S05]  /*8a90*/  BRA `(.L_x_170) ;  /* 0xffffffbc00487947 */ /* 0x000fea000383ffff */
.L_x_80:
[----:B------:R-:W-:-:S07]  /*8aa0*/  MOV R0, UR7 ;  /* 0x0000000700007c02 */ /* 0x000fce0008000f00 */
.L_x_171:
[----:B-1----:R1:W3:Y:S02]  /*8ab0*/  SYNCS.PHASECHK.TRANS64.TRYWAIT P0, [R0+URZ+0x70], R3 ;  /* 0x00007003000075a7 */ /* 0x0022e400080011ff */
[----:B---3--:R-:W-:Y:S05]  /*8ac0*/  @!P0 NANOSLEEP.SYNCS 0x989680 ;  /* 0x009896800000895d */ /* 0x008fea0003900000 */
[----:B------:R-:W3:Y:S02]  /*8ad0*/  @!P0 SYNCS.PHASECHK.TRANS64 P0, [R0+URZ+0x70], R3 ;  /* 0x00007003000085a7 */ /* 0x000ee400080010ff */
[----:B---3--:R-:W-:Y:S05]  /*8ae0*/  @!P0 BRA `(.L_x_171) ;  /* 0xfffffffc00f08947 */ /* 0x008fea000383ffff */
[----:B------:R-:W-:Y:S05]  /*8af0*/  BRA `(.L_x_172) ;  /* 0xffffffbc00b87947 */ /* 0x000fea000383ffff */
.L_x_81:
[----:B-1----:R-:W-:-:S07]  /*8b00*/  MOV R0, UR7 ;  /* 0x0000000700007c02 */ /* 0x002fce0008000f00 */
.L_x_173:
[----:B-1----:R1:W3:Y:S02]  /*8b10*/  SYNCS.PHASECHK.TRANS64.TRYWAIT P0, [R0+URZ+0x78], R3 ;  /* 0x00007803000075a7 */ /* 0x0022e400080011ff */
[----:B---3--:R-:W-:Y:S05]  /*8b20*/  @!P0 NANOSLEEP.SYNCS 0x989680 ;  /* 0x009896800000895d */ /* 0x008fea0003900000 */
[----:B------:R-:W3:Y:S02]  /*8b30*/  @!P0 SYNCS.PHASECHK.TRANS64 P0, [R0+URZ+0x78], R3 ;  /* 0x00007803000085a7 */ /* 0x000ee400080010ff */
[----:B---3--:R-:W-:Y:S05]  /*8b40*/  @!P0 BRA `(.L_x_173) ;  /* 0xfffffffc00f08947 */ /* 0x008fea000383ffff */
[----:B------:R-:W-:Y:S05]  /*8b50*/  BRA `(.L_x_174) ;  /* 0xffffffbc00a87947 */ /* 0x000fea000383ffff */
.L_x_82:
[----:B-1----:R-:W-:-:S07]  /*8b60*/  MOV R0, UR7 ;  /* 0x0000000700007c02 */ /* 0x002fce0008000f00 */
.L_x_175:
[----:B-1----:R1:W3:Y:S02]  /*8b70*/  SYNCS.PHASECHK.TRANS64.TRYWAIT P0, [R0+URZ+0x80], R3 ;  /* 0x00008003000075a7 */ /* 0x0022e400080011ff */
[----:B---3--:R-:W-:Y:S05]  /*8b80*/  @!P0 NANOSLEEP.SYNCS 0x989680 ;  /* 0x009896800000895d */ /* 0x008fea0003900000 */
[----:B------:R-:W3:Y:S02]  /*8b90*/  @!P0 SYNCS.PHASECHK.TRANS64 P0, [R0+URZ+0x80], R3 ;  /* 0x00008003000085a7 */ /* 0x000ee400080010ff */
[----:B---3--:R-:W-:Y:S05]  /*8ba0*/  @!P0 BRA `(.L_x_175) ;  /* 0xfffffffc00f08947 */ /* 0x008fea000383ffff */
[----:B------:R-:W-:Y:S05]  /*8bb0*/  BRA `(.L_x_176) ;  /* 0xffffffbc00987947 */ /* 0x000fea000383ffff */
.L_x_84:
[----:B--2---:R2:W4:Y:S02]  /*8bc0*/  SYNCS.PHASECHK.TRANS64.TRYWAIT P0, [R0+URZ+0xa0], R3 ;  /* 0x0000a003000075a7 */ /* 0x00452400080011ff */
[----:B----4-:R-:W-:Y:S05]  /*8bd0*/  @!P0 NANOSLEEP.SYNCS 0x989680 ;  /* 0x009896800000895d */ /* 0x010fea0003900000 */
[----:B------:R-:W4:Y:S02]  /*8be0*/  @!P0 SYNCS.PHASECHK.TRANS64 P0, [R0+URZ+0xa0], R3 ;  /* 0x0000a003000085a7 */ /* 0x000f2400080010ff */
[----:B----4-:R-:W-:Y:S05]  /*8bf0*/  @!P0 BRA `(.L_x_84) ;  /* 0xfffffffc00f08947 */ /* 0x010fea000383ffff */
[----:B------:R-:W-:Y:S05]  /*8c00*/  BRA `(.L_x_177) ;  /* 0xffffffc000607947 */ /* 0x000fea000383ffff */
.L_x_95:
[----:B-1----:R-:W-:Y:S04]  /*8c10*/  MOV R0, UR48 ;  /* 0x0000003000007c02 */ /* 0x002fe80008000f00 */
[----:B------:R1:W3:Y:S03]  /*8c20*/  SYNCS.PHASECHK.TRANS64.TRYWAIT P1, [R0+URZ+0x50], R5 ;  /* 0x00005005000075a7 */ /* 0x0002e600080211ff */
[----:B---3--:R-:W-:Y:S05]  /*8c30*/  @!P1 NANOSLEEP.SYNCS 0x989680 ;  /* 0x009896800000995d */ /* 0x008fea0003900000 */
[----:B------:R-:W3:Y:S02]  /*8c40*/  @!P1 SYNCS.PHASECHK.TRANS64 P1, [R0+URZ+0x50], R5 ;  /* 0x00005005000095a7 */ /* 0x000ee400080210ff */
[----:B---3--:R-:W-:Y:S05]  /*8c50*/  @!P1 BRA `(.L_x_95) ;  /* 0xfffffffc00ec9947 */ /* 0x008fea000383ffff */
[----:B------:R-:W-:Y:S05]  /*8c60*/  BRA `(.L_x_94) ;  /* 0xffffffcc006c7947 */ /* 0x000fea000383ffff */
.L_x_97:
[----:B-1----:R1:W4:Y:S02]  /*8c70*/  SYNCS.PHASECHK.TRANS64.TRYWAIT P0, [R88+URZ+0xc0], R3 ;  /* 0x0000c003580075a7 */ /* 0x00232400080011ff */
[----:B----4-:R-:W-:Y:S05]  /*8c80*/  @!P0 NANOSLEEP.SYNCS 0x989680 ;  /* 0x009896800000895d */ /* 0x010fea0003900000 */
[----:B------:R-:W4:Y:S02]  /*8c90*/  @!P0 SYNCS.PHASECHK.TRANS64 P0, [R88+URZ+0xc0], R3 ;  /* 0x0000c003580085a7 */ /* 0x000f2400080010ff */
[----:B----4-:R-:W-:Y:S05]  /*8ca0*/  @!P0 BRA `(.L_x_97) ;  /* 0xfffffffc00f08947 */ /* 0x010fea000383ffff */
[----:B------:R-:W-:Y:S05]  /*8cb0*/  BRA `(.L_x_96) ;  /* 0xffffffcc00947947 */ /* 0x000fea000383ffff */
.L_x_106:
[----:B-1----:R1:W2:Y:S02]  /*8cc0*/  SYNCS.PHASECHK.TRANS64.TRYWAIT P0, [R3+URZ+0x50], R0 ;  /* 0x00005000030075a7 */ /* 0x0022a400080011ff */
[----:B--2---:R-:W-:Y:S05]  /*8cd0*/  @!P0 NANOSLEEP.SYNCS 0x989680 ;  /* 0x009896800000895d */ /* 0x004fea0003900000 */
[----:B------:R-:W2:Y:S02]  /*8ce0*/  @!P0 SYNCS.PHASECHK.TRANS64 P0, [R3+URZ+0x50], R0 ;  /* 0x00005000030085a7 */ /* 0x000ea400080010ff */
[----:B--2---:R-:W-:Y:S05]  /*8cf0*/  @!P0 BRA `(.L_x_106) ;  /* 0xfffffffc00f08947 */ /* 0x004fea000383ffff */
[----:B------:R-:W-:Y:S05]  /*8d00*/  BRA `(.L_x_105) ;  /* 0xffffffd400b07947 */ /* 0x000fea000383ffff */
.L_x_114:
[----:B-1----:R1:W2:Y:S02]  /*8d10*/  SYNCS.PHASECHK.TRANS64.TRYWAIT P0, [R92+URZ+0x50], R5 ;  /* 0x000050055c0075a7 */ /* 0x0022a400080011ff */
[----:B--2---:R-:W-:Y:S05]  /*8d20*/  @!P0 NANOSLEEP.SYNCS 0x989680 ;  /* 0x009896800000895d */ /* 0x004fea0003900000 */
[----:B------:R-:W2:Y:S02]  /*8d30*/  @!P0 SYNCS.PHASECHK.TRANS64 P0, [R92+URZ+0x50], R5 ;  /* 0x000050055c0085a7 */ /* 0x000ea400080010ff */
[----:B--2---:R-:W-:Y:S05]  /*8d40*/  @!P0 BRA `(.L_x_114) ;  /* 0xfffffffc00f08947 */ /* 0x004fea000383ffff */
[----:B------:R-:W-:Y:S05]  /*8d50*/  BRA `(.L_x_113) ;  /* 0xffffffdc00f07947 */ /* 0x000fea000383ffff */
.L_x_122:
[----:B-1----:R1:W2:Y:S02]  /*8d60*/  SYNCS.PHASECHK.TRANS64.TRYWAIT P0, [R92+URZ+0x50], R5 ;  /* 0x000050055c0075a7 */ /* 0x0022a400080011ff */
[----:B--2---:R-:W-:Y:S05]  /*8d70*/  @!P0 NANOSLEEP.SYNCS 0x989680 ;  /* 0x009896800000895d */ /* 0x004fea0003900000 */
[----:B------:R-:W2:Y:S02]  /*8d80*/  @!P0 SYNCS.PHASECHK.TRANS64 P0, [R92+URZ+0x50], R5 ;  /* 0x000050055c0085a7 */ /* 0x000ea400080010ff */
[----:B--2---:R-:W-:Y:S05]  /*8d90*/  @!P0 BRA `(.L_x_122) ;  /* 0xfffffffc00f08947 */ /* 0x004fea000383ffff */
[----:B------:R-:W-:Y:S05]  /*8da0*/  BRA `(.L_x_121) ;  /* 0xffffffe800307947 */ /* 0x000fea000383ffff */
        .weak           $__internal_0_$__cuda_sm10x_tcgen05_guardrail_trap_col_being_dealloced_not_returned_by_alloc
        .type           $__internal_0_$__cuda_sm10x_tcgen05_guardrail_trap_col_being_dealloced_not_returned_by_alloc,@function
        .size           $__internal_0_$__cuda_sm10x_tcgen05_guardrail_trap_col_being_dealloced_not_returned_by_alloc,($__internal_1_$__cuda_sm10x_tcgen05_guardrail_trap_phase_invalid_during_alloc - $__internal_0_$__cuda_sm10x_tcgen05_guardrail_trap_col_being_dealloced_not_returned_by_alloc)
$__internal_0_$__cuda_sm10x_tcgen05_guardrail_trap_col_being_dealloced_not_returned_by_alloc:
[----:B------:R-:W-:Y:S05]  /*8db0*/  BPT.TRAP 0x1 ;  /* 0x000000040000795c */ /* 0x000fea0000300000 */
[----:B------:R-:W-:-:S04]  /*8dc0*/  HFMA2 R3, -RZ, RZ, 0, 0 ;  /* 0x00000000ff037431 */ /* 0x000fc800000001ff */
[----:B------:R-:W-:Y:S05]  /*8dd0*/  RET.REL.NODEC R2 `(_ZN7cutlass13device_kernelINS_4gemm6kernel13GemmUniversalIN4cute5tupleIJiiiiEEENS1_10collective13CollectiveMmaINS1_35MainloopSm100TmaUmmaWarpSpecializedILi5ELi2ELi4ENS5_IJNS4_1CILi1EEESB_SB_EEEEENS5_IJNSA_ILi128EEENSA_ILi64EEENSA_ILi32EEEEEENS_10tfloat32_tENS5_IJlSB_lEEESI_SJ_NS4_8TiledMMAINS4_8MMA_AtomIJNS4_17SM100_MMA_TF32_SSISI_SI_fLi128ELi64ELNS4_4UMMA5MajorE0ELSO_0ELNSN_7ScaleInE0ELSP_0EEEEEENS4_6LayoutISC_NS5_IJNSA_ILi0EEEST_ST_EEEEENS5_IJNS4_10UnderscoreESW_SW_EEEEENS4_13SM90_TMA_LOADENS4_14ComposedLayoutINS4_7SwizzleILi3ELi4ELi3EEENS4_18smem_ptr_flag_bitsILi32EEENSS_INS5_IJNSA_ILi8EEESG_EEENS5_IJSG_SB_EEEEEEEvNS4_8identityESZ_S19_vS1A_EENS_8epilogue10collective18CollectiveEpilogueINS1C_23Sm100TmaWarpSpecializedILi4ELi2ELi16ELb1ELb0EEEJSH_NS5_IJNSS_ISE_SB_EENSS_INSA_ILi16EEESB_EEEEESI_SJ_SI_SJ_NS1C_6fusion15FusionCallbacksIS1G_NS1L_17LinearCombinationISI_fSI_fLNS_15FloatRoundStyleE2EEESH_S1K_JEEENS4_5SM1004TMEM4LOAD26SM100_TMEM_LOAD_32dp32b16xESZ_NS10_INS11_ILi2ELi4ELi3EEES14_NSS_INS5_IJS15_S1I_EEENS5_IJS1I_SB_EEEEEEENS4_39AutoVectorizingCopyWithAssumedAlignmentILi128EEENS4_14SM90_TMA_STOREES1Z_S21_S21_EEEvvEEEEvNT_6ParamsE) ;  /* 0xffffff7002887950 */ /* 0x000fea0003c3ffff */
        .weak           $__internal_1_$__cuda_sm10x_tcgen05_guardrail_trap_phase_invalid_during_alloc
        .type           $__internal_1_$__cuda_sm10x_tcgen05_guardrail_trap_phase_invalid_during_alloc,@function
        .size           $__internal_1_$__cuda_sm10x_tcgen05_guardrail_trap_phase_invalid_during_alloc,($__internal_2_$__cuda_sm10x_tcgen05_guardrail_trap_unallocated_columns_being_dealloced - $__internal_1_$__cuda_sm10x_tcgen05_guardrail_trap_phase_invalid_during_alloc)
$__internal_1_$__cuda_sm10x_tcgen05_guardrail_trap_phase_invalid_during_alloc:
[----:B------:R-:W-:Y:S05]  /*8de0*/  BPT.TRAP 0x1 ;  /* 0x000000040000795c */ /* 0x000fea0000300000 */
[----:B------:R-:W-:-:S04]  /*8df0*/  MOV R3, 0x0 ;  /* 0x0000000000037802 */ /* 0x000fc80000000f00 */
[----:B------:R-:W-:Y:S05]  /*8e00*/  RET.REL.NODEC R2 `(_ZN7cutlass13device_kernelINS_4gemm6kernel13GemmUniversalIN4cute5tupleIJiiiiEEENS1_10collective13CollectiveMmaINS1_35MainloopSm100TmaUmmaWarpSpecializedILi5ELi2ELi4ENS5_IJNS4_1CILi1EEESB_SB_EEEEENS5_IJNSA_ILi128EEENSA_ILi64EEENSA_ILi32EEEEEENS_10tfloat32_tENS5_IJlSB_lEEESI_SJ_NS4_8TiledMMAINS4_8MMA_AtomIJNS4_17SM100_MMA_TF32_SSISI_SI_fLi128ELi64ELNS4_4UMMA5MajorE0ELSO_0ELNSN_7ScaleInE0ELSP_0EEEEEENS4_6LayoutISC_NS5_IJNSA_ILi0EEEST_ST_EEEEENS5_IJNS4_10UnderscoreESW_SW_EEEEENS4_13SM90_TMA_LOADENS4_14ComposedLayoutINS4_7SwizzleILi3ELi4ELi3EEENS4_18smem_ptr_flag_bitsILi32EEENSS_INS5_IJNSA_ILi8EEESG_EEENS5_IJSG_SB_EEEEEEEvNS4_8identityESZ_S19_vS1A_EENS_8epilogue10collective18CollectiveEpilogueINS1C_23Sm100TmaWarpSpecializedILi4ELi2ELi16ELb1ELb0EEEJSH_NS5_IJNSS_ISE_SB_EENSS_INSA_ILi16EEESB_EEEEESI_SJ_SI_SJ_NS1C_6fusion15FusionCallbacksIS1G_NS1L_17LinearCombinationISI_fSI_fLNS_15FloatRoundStyleE2EEESH_S1K_JEEENS4_5SM1004TMEM4LOAD26SM100_TMEM_LOAD_32dp32b16xESZ_NS10_INS11_ILi2ELi4ELi3EEES14_NSS_INS5_IJS15_S1I_EEENS5_IJS1I_SB_EEEEEEENS4_39AutoVectorizingCopyWithAssumedAlignmentILi128EEENS4_14SM90_TMA_STOREES1Z_S21_S21_EEEvvEEEEvNT_6ParamsE) ;  /* 0xffffff70027c7950 */ /* 0x000fea0003c3ffff */
        .weak           $__internal_2_$__cuda_sm10x_tcgen05_guardrail_trap_unallocated_columns_being_dealloced
        .type           $__internal_2_$__cuda_sm10x_tcgen05_guardrail_trap_unallocated_columns_being_dealloced,@function
        .size           $__internal_2_$__cuda_sm10x_tcgen05_guardrail_trap_unallocated_columns_being_dealloced,(.L_x_179 - $__internal_2_$__cuda_sm10x_tcgen05_guardrail_trap_unallocated_columns_being_dealloced)
$__internal_2_$__cuda_sm10x_tcgen05_guardrail_trap_unallocated_columns_being_dealloced:
[----:B------:R-:W-:Y:S05]  /*8e10*/  BPT.TRAP 0x1 ;  /* 0x000000040000795c */ /* 0x000fea0000300000 */
[----:B------:R-:W-:-:S04]  /*8e20*/  HFMA2 R3, -RZ, RZ, 0, 0 ;  /* 0x00000000ff037431 */ /* 0x000fc800000001ff */
[----:B------:R-:W-:Y:S05]  /*8e30*/  RET.REL.NODEC R2 `(_ZN7cutlass13device_kernelINS_4gemm6kernel13GemmUniversalIN4cute5tupleIJiiiiEEENS1_10collective13CollectiveMmaINS1_35MainloopSm100TmaUmmaWarpSpecializedILi5ELi2ELi4ENS5_IJNS4_1CILi1EEESB_SB_EEEEENS5_IJNSA_ILi128EEENSA_ILi64EEENSA_ILi32EEEEEENS_10tfloat32_tENS5_IJlSB_lEEESI_SJ_NS4_8TiledMMAINS4_8MMA_AtomIJNS4_17SM100_MMA_TF32_SSISI_SI_fLi128ELi64ELNS4_4UMMA5MajorE0ELSO_0ELNSN_7ScaleInE0ELSP_0EEEEEENS4_6LayoutISC_NS5_IJNSA_ILi0EEEST_ST_EEEEENS5_IJNS4_10UnderscoreESW_SW_EEEEENS4_13SM90_TMA_LOADENS4_14ComposedLayoutINS4_7SwizzleILi3ELi4ELi3EEENS4_18smem_ptr_flag_bitsILi32EEENSS_INS5_IJNSA_ILi8EEESG_EEENS5_IJSG_SB_EEEEEEEvNS4_8identityESZ_S19_vS1A_EENS_8epilogue10collective18CollectiveEpilogueINS1C_23Sm100TmaWarpSpecializedILi4ELi2ELi16ELb1ELb0EEEJSH_NS5_IJNSS_ISE_SB_EENSS_INSA_ILi16EEESB_EEEEESI_SJ_SI_SJ_NS1C_6fusion15FusionCallbacksIS1G_NS1L_17LinearCombinationISI_fSI_fLNS_15FloatRoundStyleE2EEESH_S1K_JEEENS4_5SM1004TMEM4LOAD26SM100_TMEM_LOAD_32dp32b16xESZ_NS10_INS11_ILi2ELi4ELi3EEES14_NSS_INS5_IJS15_S1I_EEENS5_IJS1I_SB_EEEEEEENS4_39AutoVectorizingCopyWithAssumedAlignmentILi128EEENS4_14SM90_TMA_STOREES1Z_S21_S21_EEEvvEEEEvNT_6ParamsE) ;  /* 0xffffff7002707950 */ /* 0x000fea0003c3ffff */
.L_x_178:
[----:B------:R-:W-:-:S00]  /*8e40*/  BRA `(.L_x_178) ;  /* 0xfffffffc00fc7947 */ /* 0x000fc0000383ffff */
[----:B------:R-:W-:-:S00]  /*8e50*/  NOP ;  /* 0x0000000000007918 */ /* 0x000fc00000000000 */
        /* <DEDUP_REMOVED lines=10> */
.L_x_179:


//--------------------- .nv.global.init           --------------------------
	.section	.nv.global.init,"aw",@progbits
.nv.global.init:
	.type		$str$27,@object
	.size		$str$27,($str$28 - $str$27)
$str$27:
        /*0000*/ 	.byte	0x28, 0x61, 0x64, 0x64, 0x72, 0x65, 0x73, 0x73, 0x20, 0x26, 0x20, 0x6d, 0x61, 0x73, 0x6b, 0x29
        /*0010*/ 	.byte	0x20, 0x3d, 0x3d, 0x20, 0x30, 0x00
	.type		$str$28,@object
	.size		$str$28,($str$26 - $str$28)
$str$28:
        /*0016*/ 	.byte	0x2f, 0x74, 0x6d, 0x70, 0x2f, 0x63, 0x75, 0x74, 0x6c, 0x61, 0x73, 0x73, 0x5f, 0x73, 0x77, 0x65
        /*0026*/ 	.byte	0x65, 0x70, 0x5f, 0x73, 0x72, 0x63, 0x2f, 0x69, 0x6e, 0x63, 0x6c, 0x75, 0x64, 0x65, 0x2f, 0x63
        /*0036*/ 	.byte	0x75, 0x74, 0x65, 0x2f, 0x70, 0x6f, 0x69, 0x6e, 0x74, 0x65, 0x72, 0x5f, 0x66, 0x6c, 0x61, 0x67
        /*0046*/ 	.byte	0x67, 0x65, 0x64, 0x2e, 0x68, 0x70, 0x70, 0x00
	.type		$str$26,@object
	.size		$str$26,($str$25 - $str$26)
$str$26:
        /*004e*/ 	.byte	0x2f, 0x74, 0x6d, 0x70, 0x2f, 0x63, 0x75, 0x74, 0x6c, 0x61, 0x73, 0x73, 0x5f, 0x73, 0x77, 0x65
        /*005e*/ 	.byte	0x65, 0x70, 0x5f, 0x73, 0x72, 0x63, 0x2f, 0x69, 0x6e, 0x63, 0x6c, 0x75, 0x64, 0x65, 0x2f, 0x63
        /*006e*/ 	.byte	0x75, 0x74, 0x65, 0x2f, 0x61, 0x74, 0x6f, 0x6d, 0x2f, 0x63, 0x6f, 0x70, 0x79, 0x5f, 0x74, 0x72
        /*007e*/ 	.byte	0x61, 0x69, 0x74, 0x73, 0x5f, 0x73, 0x6d, 0x31, 0x30, 0x30, 0x2e, 0x68, 0x70, 0x70, 0x00
	.type		$str$25,@object
	.size		$str$25,(__unnamed_1 - $str$25)
$str$25:
        /*008d*/ 	.byte	0x28, 0x28, 0x75, 0x69, 0x6e, 0x74, 0x33, 0x32, 0x5f, 0x74, 0x28, 0x74, 0x68, 0x72, 0x65, 0x61
        /*009d*/ 	.byte	0x64, 0x49, 0x64, 0x78, 0x2e, 0x78, 0x29, 0x20, 0x2f, 0x20, 0x33, 0x32, 0x29, 0x20, 0x25, 0x20
        /*00ad*/ 	.byte	0x34, 0x29, 0x20, 0x3d, 0x3d, 0x20, 0x28, 0x28, 0x28, 0x74, 0x6d, 0x65, 0x6d, 0x5f, 0x61, 0x64
        /*00bd*/ 	.byte	0x64, 0x72, 0x20, 0x3e, 0x3e, 0x20, 0x31, 0x36, 0x29, 0x20, 0x2f, 0x20, 0x33, 0x32, 0x29, 0x20
        /*00cd*/ 	.byte	0x25, 0x20, 0x34, 0x29, 0x00
	.type		__unnamed_1,@object
	.size		__unnamed_1,(__unnamed_2 - __unnamed_1)
__unnamed_1:
        /*00d2*/ 	.byte	0x61, 0x75, 0x74, 0x6f, 0x20, 0x63, 0x75, 0x74, 0x65, 0x3a, 0x3a, 0x61, 0x73, 0x5f, 0x70, 0x6f
        /* <DEDUP_REMOVED lines=24> */
        /*0262*/ 	.byte	0x32, 0x30, 0x34, 0x38, 0x3e, 0x3e, 0x3e, 0x3e, 0x5d, 0x00
	.type		__unnamed_2,@object
	.size		__unnamed_2,(.L_2 - __unnamed_2)
__unnamed_2:
        /* <DEDUP_REMOVED lines=42> */
        /*050c*/ 	.byte	0x3e, 0x5d, 0x00
.L_2:


//--------------------- .nv.shared._ZN7cutlass13device_kernelINS_4gemm6kernel13GemmUniversalIN4cute5tupleIJiiiiEEENS1_10collective13CollectiveMmaINS1_35MainloopSm100TmaUmmaWarpSpecializedILi5ELi2ELi4ENS5_IJNS4_1CILi1EEESB_SB_EEEEENS5_IJNSA_ILi128EEENSA_ILi64EEENSA_ILi32EEEEEENS_10tfloat32_tENS5_IJlSB_lEEESI_SJ_NS4_8TiledMMAINS4_8MMA_AtomIJNS4_17SM100_MMA_TF32_SSISI_SI_fLi128ELi64ELNS4_4UMMA5MajorE0ELSO_0ELNSN_7ScaleInE0ELSP_0EEEEEENS4_6LayoutISC_NS5_IJNSA_ILi0EEEST_ST_EEEEENS5_IJNS4_10UnderscoreESW_SW_EEEEENS4_13SM90_TMA_LOADENS4_14ComposedLayoutINS4_7SwizzleILi3ELi4ELi3EEENS4_18smem_ptr_flag_bitsILi32EEENSS_INS5_IJNSA_ILi8EEESG_EEENS5_IJSG_SB_EEEEEEEvNS4_8identityESZ_S19_vS1A_EENS_8epilogue10collective18CollectiveEpilogueINS1C_23Sm100TmaWarpSpecializedILi4ELi2ELi16ELb1ELb0EEEJSH_NS5_IJNSS_ISE_SB_EENSS_INSA_ILi16EEESB_EEEEESI_SJ_SI_SJ_NS1C_6fusion15FusionCallbacksIS1G_NS1L_17LinearCombinationISI_fSI_fLNS_15FloatRoundStyleE2EEESH_S1K_JEEENS4_5SM1004TMEM4LOAD26SM100_TMEM_LOAD_32dp32b16xESZ_NS10_INS11_ILi2ELi4ELi3EEES14_NSS_INS5_IJS15_S1I_EEENS5_IJS1I_SB_EEEEEEENS4_39AutoVectorizingCopyWithAssumedAlignmentILi128EEENS4_14SM90_TMA_STOREES1Z_S21_S21_EEEvvEEEEvNT_6ParamsE --------------------------
	.section	.nv.shared._ZN7cutlass13device_kernelINS_4gemm6kernel13GemmUniversalIN4cute5tupleIJiiiiEEENS1_10collective13CollectiveMmaINS1_35MainloopSm100TmaUmmaWarpSpecializedILi5ELi2ELi4ENS5_IJNS4_1CILi1EEESB_SB_EEEEENS5_IJNSA_ILi128EEENSA_ILi64EEENSA_ILi32EEEEEENS_10tfloat32_tENS5_IJlSB_lEEESI_SJ_NS4_8TiledMMAINS4_8MMA_AtomIJNS4_17SM100_MMA_TF32_SSISI_SI_fLi128ELi64ELNS4_4UMMA5MajorE0ELSO_0ELNSN_7ScaleInE0ELSP_0EEEEEENS4_6LayoutISC_NS5_IJNSA_ILi0EEEST_ST_EEEEENS5_IJNS4_10UnderscoreESW_SW_EEEEENS4_13SM90_TMA_LOADENS4_14ComposedLayoutINS4_7SwizzleILi3ELi4ELi3EEENS4_18smem_ptr_flag_bitsILi32EEENSS_INS5_IJNSA_ILi8EEESG_EEENS5_IJSG_SB_EEEEEEEvNS4_8identityESZ_S19_vS1A_EENS_8epilogue10collective18CollectiveEpilogueINS1C_23Sm100TmaWarpSpecializedILi4ELi2ELi16ELb1ELb0EEEJSH_NS5_IJNSS_ISE_SB_EENSS_INSA_ILi16EEESB_EEEEESI_SJ_SI_SJ_NS1C_6fusion15FusionCallbacksIS1G_NS1L_17LinearCombinationISI_fSI_fLNS_15FloatRoundStyleE2EEESH_S1K_JEEENS4_5SM1004TMEM4LOAD26SM100_TMEM_LOAD_32dp32b16xESZ_NS10_INS11_ILi2ELi4ELi3EEES14_NSS_INS5_IJS15_S1I_EEENS5_IJS1I_SB_EEEEEEENS4_39AutoVectorizingCopyWithAssumedAlignmentILi128EEENS4_14SM90_TMA_STOREES1Z_S21_S21_EEEvvEEEEvNT_6ParamsE,"aw",@nobits
	.sectionflags	@""
	.align	16
	.zero		1024


//--------------------- .nv.shared.reserved.0     --------------------------
	.section	.nv.shared.reserved.0,"aw",@nobits
	.weak		__nv_reservedSMEM_offset_0_alias
	.size		__nv_reservedSMEM_offset_0_alias, 0, 64
	.other		__nv_reservedSMEM_offset_0_alias,@"STO_CUDA_RESERVED_SHARED STV_DEFAULT"
__nv_reservedSMEM_offset_0_alias:
	.zero		0
.nv.shared.reserved.0:
	.zero		64
	.weak		__nv_reservedSMEM_tcgen05_partition
	.type		__nv_reservedSMEM_tcgen05_partition,@object
	.size		__nv_reservedSMEM_tcgen05_partition,(.L_0 - __nv_reservedSMEM_tcgen05_partition)
__nv_reservedSMEM_tcgen05_partition:
	.zero		32
.L_0:


//--------------------- .nv.global                --------------------------
	.section	.nv.global,"aw",@nobits
.nv.global:
	.type		_ZN40_INTERNAL_c98a2f66_4_k_cu_9a93d9bb_100364cute1_E,@object
	.size		_ZN40_INTERNAL_c98a2f66_4_k_cu_9a93d9bb_100364cute1_E,(_ZN40_INTERNAL_c98a2f66_4_k_cu_9a93d9bb_100364cuda3std3__45__cpo6cbeginE - _ZN40_INTERNAL_c98a2f66_4_k_cu_9a93d9bb_100364cute1_E)
_ZN40_INTERNAL_c98a2f66_4_k_cu_9a93d9bb_100364cute1_E:
	.zero		1
	.type		_ZN40_INTERNAL_c98a2f66_4_k_cu_9a93d9bb_100364cuda3std3__45__cpo6cbeginE,@object
	.size		_ZN40_INTERNAL_c98a2f66_4_k_cu_9a93d9bb_100364cuda3std3__45__cpo6cbeginE,(_ZN40_INTERNAL_c98a2f66_4_k_cu_9a93d9bb_100364cuda3std3__48in_placeE - _ZN40_INTERNAL_c98a2f66_4_k_cu_9a93d9bb_100364cuda3std3__45__cpo6cbeginE)
_ZN40_INTERNAL_c98a2f66_4_k_cu_9a93d9bb_100364cuda3std3__45__cpo6cbeginE:
	.zero		1
	.type		_ZN40_INTERNAL_c98a2f66_4_k_cu_9a93d9bb_100364cuda3std3__48in_placeE,@object
	.size		_ZN40_INTERNAL_c98a2f66_4_k_cu_9a93d9bb_100364cuda3std3__48in_placeE,(_ZN40_INTERNAL_c98a2f66_4_k_cu_9a93d9bb_100364cuda3std6ranges3__45__cpo9iter_moveE - _ZN40_INTERNAL_c98a2f66_4_k_cu_9a93d9bb_100364cuda3std3__48in_placeE)
_ZN40_INTERNAL_c98a2f66_4_k_cu_9a93d9bb_100364cuda3std3__48in_placeE:
	.zero		1
	.type		_ZN40_INTERNAL_c98a2f66_4_k_cu_9a93d9bb_100364cuda3std6ranges3__45__cpo9iter_moveE,@object
	.size		_ZN40_INTERNAL_c98a2f66_4_k_cu_9a93d9bb_100364cuda3std6ranges3__45__cpo9iter_moveE,(_ZN40_INTERNAL_c98a2f66_4_k_cu_9a93d9bb_100364cuda3std3__45__cpo5beginE - _ZN40_INTERNAL_c98a2f66_4_k_cu_9a93d9bb_100364cuda3std6ranges3__45__cpo9iter_moveE)
_ZN40_INTERNAL_c98a2f66_4_k_cu_9a93d9bb_100364cuda3std6ranges3__45__cpo9iter_moveE:
	.zero		1
	.type		_ZN40_INTERNAL_c98a2f66_4_k_cu_9a93d9bb_100364cuda3std3__45__cpo5beginE,@object
	.size		_ZN40_INTERNAL_c98a2f66_4_k_cu_9a93d9bb_100364cuda3std3__45__cpo5beginE,(_ZN40_INTERNAL_c98a2f66_4_k_cu_9a93d9bb_100364cuda3std3__442_GLOBAL__N__c98a2f66_4_k_cu_9a93d9bb_100366ignoreE - _ZN40_INTERNAL_c98a2f66_4_k_cu_9a93d9bb_100364cuda3std3__45__cpo5beginE)
_ZN40_INTERNAL_c98a2f66_4_k_cu_9a93d9bb_100364cuda3std3__45__cpo5beginE:
	.zero		1
	.type		_ZN40_INTERNAL_c98a2f66_4_k_cu_9a93d9bb_100364cuda3std3__442_GLOBAL__N__c98a2f66_4_k_cu_9a93d9bb_100366ignoreE,@object
	.size		_ZN40_INTERNAL_c98a2f66_4_k_cu_9a93d9bb_100364cuda3std3__442_GLOBAL__N__c98a2f66_4_k_cu_9a93d9bb_100366ignoreE,(_ZN40_INTERNAL_c98a2f66_4_k_cu_9a93d9bb_100364cute7productE - _ZN40_INTERNAL_c98a2f66_4_k_cu_9a93d9bb_100364cuda3std3__442_GLOBAL__N__c98a2f66_4_k_cu_9a93d9bb_100366ignoreE)
_ZN40_INTERNAL_c98a2f66_4_k_cu_9a93d9bb_100364cuda3std3__442_GLOBAL__N__c98a2f66_4_k_cu_9a93d9bb_100366ignoreE:
	.zero		1
	.type		_ZN40_INTERNAL_c98a2f66_4_k_cu_9a93d9bb_100364cute7productE,@object
	.size		_ZN40_INTERNAL_c98a2f66_4_k_cu_9a93d9bb_100364cute7productE,(_ZN40_INTERNAL_c98a2f66_4_k_cu_9a93d9bb_100364cuda3std3__45__cpo3endE - _ZN40_INTERNAL_c98a2f66_4_k_cu_9a93d9bb_100364cute7productE)
_ZN40_INTERNAL_c98a2f66_4_k_cu_9a93d9bb_100364cute7productE:
	.zero		1
	.type		_ZN40_INTERNAL_c98a2f66_4_k_cu_9a93d9bb_100364cuda3std3__45__cpo3endE,@object
	.size		_ZN40_INTERNAL_c98a2f66_4_k_cu_9a93d9bb_100364cuda3std3__45__cpo3endE,(_ZN40_INTERNAL_c98a2f66_4_k_cu_9a93d9bb_100364cuda3std3__419piecewise_constructE - _ZN40_INTERNAL_c98a2f66_4_k_cu_9a93d9bb_100364cuda3std3__45__cpo3endE)
_ZN40_INTERNAL_c98a2f66_4_k_cu_9a93d9bb_100364cuda3std3__45__cpo3endE:
	.zero		1
	.type		_ZN40_INTERNAL_c98a2f66_4_k_cu_9a93d9bb_100364cuda3std3__419piecewise_constructE,@object
	.size		_ZN40_INTERNAL_c98a2f66_4_k_cu_9a93d9bb_100364cuda3std3__419piecewise_constructE,(_ZN40_INTERNAL_c98a2f66_4_k_cu_9a93d9bb_100364cuda3std3__45__cpo4cendE - _ZN40_INTERNAL_c98a2f66_4_k_cu_9a93d9bb_100364cuda3std3__419piecewise_constructE)
_ZN40_INTERNAL_c98a2f66_4_k_cu_9a93d9bb_100364cuda3std3__419piecewise_constructE:
	.zero		1
	.type		_ZN40_INTERNAL_c98a2f66_4_k_cu_9a93d9bb_100364cuda3std3__45__cpo4cendE,@object
	.size		_ZN40_INTERNAL_c98a2f66_4_k_cu_9a93d9bb_100364cuda3std3__45__cpo4cendE,(_ZN40_INTERNAL_c98a2f66_4_k_cu_9a93d9bb_100364cuda3std6ranges3__45__cpo4swapE - _ZN40_INTERNAL_c98a2f66_4_k_cu_9a93d9bb_100364cuda3std3__45__cpo4cendE)
_ZN40_INTERNAL_c98a2f66_4_k_cu_9a93d9bb_100364cuda3std3__45__cpo4cendE:
	.zero		1
	.type		_ZN40_INTERNAL_c98a2f66_4_k_cu_9a93d9bb_100364cuda3std6ranges3__45__cpo4swapE,@object
	.size		_ZN40_INTERNAL_c98a2f66_4_k_cu_9a93d9bb_100364cuda3std6ranges3__45__cpo4swapE,(.L_10 - _ZN40_INTERNAL_c98a2f66_4_k_cu_9a93d9bb_100364cuda3std6ranges3__45__cpo4swapE)
_ZN40_INTERNAL_c98a2f66_4_k_cu_9a93d9bb_100364cuda3std6ranges3__45__cpo4swapE:
	.zero		1
.L_10:


//--------------------- .nv.constant0._ZN7cutlass13device_kernelINS_4gemm6kernel13GemmUniversalIN4cute5tupleIJiiiiEEENS1_10collective13CollectiveMmaINS1_35MainloopSm100TmaUmmaWarpSpecializedILi5ELi2ELi4ENS5_IJNS4_1CILi1EEESB_SB_EEEEENS5_IJNSA_ILi128EEENSA_ILi64EEENSA_ILi32EEEEEENS_10tfloat32_tENS5_IJlSB_lEEESI_SJ_NS4_8TiledMMAINS4_8MMA_AtomIJNS4_17SM100_MMA_TF32_SSISI_SI_fLi128ELi64ELNS4_4UMMA5MajorE0ELSO_0ELNSN_7ScaleInE0ELSP_0EEEEEENS4_6LayoutISC_NS5_IJNSA_ILi0EEEST_ST_EEEEENS5_IJNS4_10UnderscoreESW_SW_EEEEENS4_13SM90_TMA_LOADENS4_14ComposedLayoutINS4_7SwizzleILi3ELi4ELi3EEENS4_18smem_ptr_flag_bitsILi32EEENSS_INS5_IJNSA_ILi8EEESG_EEENS5_IJSG_SB_EEEEEEEvNS4_8identityESZ_S19_vS1A_EENS_8epilogue10collective18CollectiveEpilogueINS1C_23Sm100TmaWarpSpecializedILi4ELi2ELi16ELb1ELb0EEEJSH_NS5_IJNSS_ISE_SB_EENSS_INSA_ILi16EEESB_EEEEESI_SJ_SI_SJ_NS1C_6fusion15FusionCallbacksIS1G_NS1L_17LinearCombinationISI_fSI_fLNS_15FloatRoundStyleE2EEESH_S1K_JEEENS4_5SM1004TMEM4LOAD26SM100_TMEM_LOAD_32dp32b16xESZ_NS10_INS11_ILi2ELi4ELi3EEES14_NSS_INS5_IJS15_S1I_EEENS5_IJS1I_SB_EEEEEEENS4_39AutoVectorizingCopyWithAssumedAlignmentILi128EEENS4_14SM90_TMA_STOREES1Z_S21_S21_EEEvvEEEEvNT_6ParamsE --------------------------
	.section	.nv.constant0._ZN7cutlass13device_kernelINS_4gemm6kernel13GemmUniversalIN4cute5tupleIJiiiiEEENS1_10collective13CollectiveMmaINS1_35MainloopSm100TmaUmmaWarpSpecializedILi5ELi2ELi4ENS5_IJNS4_1CILi1EEESB_SB_EEEEENS5_IJNSA_ILi128EEENSA_ILi64EEENSA_ILi32EEEEEENS_10tfloat32_tENS5_IJlSB_lEEESI_SJ_NS4_8TiledMMAINS4_8MMA_AtomIJNS4_17SM100_MMA_TF32_SSISI_SI_fLi128ELi64ELNS4_4UMMA5MajorE0ELSO_0ELNSN_7ScaleInE0ELSP_0EEEEEENS4_6LayoutISC_NS5_IJNSA_ILi0EEEST_ST_EEEEENS5_IJNS4_10UnderscoreESW_SW_EEEEENS4_13SM90_TMA_LOADENS4_14ComposedLayoutINS4_7SwizzleILi3ELi4ELi3EEENS4_18smem_ptr_flag_bitsILi32EEENSS_INS5_IJNSA_ILi8EEESG_EEENS5_IJSG_SB_EEEEEEEvNS4_8identityESZ_S19_vS1A_EENS_8epilogue10collective18CollectiveEpilogueINS1C_23Sm100TmaWarpSpecializedILi4ELi2ELi16ELb1ELb0EEEJSH_NS5_IJNSS_ISE_SB_EENSS_INSA_ILi16EEESB_EEEEESI_SJ_SI_SJ_NS1C_6fusion15FusionCallbacksIS1G_NS1L_17LinearCombinationISI_fSI_fLNS_15FloatRoundStyleE2EEESH_S1K_JEEENS4_5SM1004TMEM4LOAD26SM100_TMEM_LOAD_32dp32b16xESZ_NS10_INS11_ILi2ELi4ELi3EEES14_NSS_INS5_IJS15_S1I_EEENS5_IJS1I_SB_EEEEEEENS4_39AutoVectorizingCopyWithAssumedAlignmentILi128EEENS4_14SM90_TMA_STOREES1Z_S21_S21_EEEvvEEEEvNT_6ParamsE,"a",@progbits
	.sectionflags	@""
	.align	4
.nv.constant0._ZN7cutlass13device_kernelINS_4gemm6kernel13GemmUniversalIN4cute5tupleIJiiiiEEENS1_10collective13CollectiveMmaINS1_35MainloopSm100TmaUmmaWarpSpecializedILi5ELi2ELi4ENS5_IJNS4_1CILi1EEESB_SB_EEEEENS5_IJNSA_ILi128EEENSA_ILi64EEENSA_ILi32EEEEEENS_10tfloat32_tENS5_IJlSB_lEEESI_SJ_NS4_8TiledMMAINS4_8MMA_AtomIJNS4_17SM100_MMA_TF32_SSISI_SI_fLi128ELi64ELNS4_4UMMA5MajorE0ELSO_0ELNSN_7ScaleInE0ELSP_0EEEEEENS4_6LayoutISC_NS5_IJNSA_ILi0EEEST_ST_EEEEENS5_IJNS4_10UnderscoreESW_SW_EEEEENS4_13SM90_TMA_LOADENS4_14ComposedLayoutINS4_7SwizzleILi3ELi4ELi3EEENS4_18smem_ptr_flag_bitsILi32EEENSS_INS5_IJNSA_ILi8EEESG_EEENS5_IJSG_SB_EEEEEEEvNS4_8identityESZ_S19_vS1A_EENS_8epilogue10collective18CollectiveEpilogueINS1C_23Sm100TmaWarpSpecializedILi4ELi2ELi16ELb1ELb0EEEJSH_NS5_IJNSS_ISE_SB_EENSS_INSA_ILi16EEESB_EEEEESI_SJ_SI_SJ_NS1C_6fusion15FusionCallbacksIS1G_NS1L_17LinearCombinationISI_fSI_fLNS_15FloatRoundStyleE2EEESH_S1K_JEEENS4_5SM1004TMEM4LOAD26SM100_TMEM_LOAD_32dp32b16xESZ_NS10_INS11_ILi2ELi4ELi3EEES14_NSS_INS5_IJS15_S1I_EEENS5_IJS1I_SB_EEEEEEENS4_39AutoVectorizingCopyWithAssumedAlignmentILi128EEENS4_14SM90_TMA_STOREES1Z_S21_S21_EEEvvEEEEvNT_6ParamsE:
	.zero		2944


//--------------------- SYMBOLS --------------------------

	.type		.nv.reservedSmem.offset0,@object
	.size		.nv.reservedSmem.offset0,0x4
	.type		.nv.reservedSmem.cap,@object
	.size		.nv.reservedSmem.cap,0x4
	.type		__assertfail,@function
